//
// Generated by NVIDIA NVVM Compiler
//
// Compiler Build ID: CL-36424714
// Cuda compilation tools, release 13.0, V13.0.88
// Based on NVVM 20.0.0
//

.version 9.0
.target sm_100
.address_size 64

	// .globl	_Z7sdt_gpuPhiPiPfii
// _ZZ7sdt_gpuPhiPiPfiiE1s has been demoted

.visible .entry _Z7sdt_gpuPhiPiPfii(
	.param .u64 .ptr .align 1 _Z7sdt_gpuPhiPiPfii_param_0,
	.param .u32 _Z7sdt_gpuPhiPiPfii_param_1,
	.param .u64 .ptr .align 1 _Z7sdt_gpuPhiPiPfii_param_2,
	.param .u64 .ptr .align 1 _Z7sdt_gpuPhiPiPfii_param_3,
	.param .u32 _Z7sdt_gpuPhiPiPfii_param_4,
	.param .u32 _Z7sdt_gpuPhiPiPfii_param_5
)
{
	.reg .pred 	%p<31>;
	.reg .b16 	%rs<5>;
	.reg .b32 	%r<136>;
	.reg .b32 	%f<75>;
	.reg .b64 	%rd<33>;
	// demoted variable
	.shared .align 4 .b8 _ZZ7sdt_gpuPhiPiPfiiE1s[16384];
	ld.param.u32 	%r50, [_Z7sdt_gpuPhiPiPfii_param_1];
	ld.param.u64 	%rd8, [_Z7sdt_gpuPhiPiPfii_param_2];
	ld.param.u32 	%r51, [_Z7sdt_gpuPhiPiPfii_param_4];
	ld.param.u32 	%r52, [_Z7sdt_gpuPhiPiPfii_param_5];
	cvta.to.global.u64 	%rd1, %rd8;
	mov.u32 	%r1, %tid.x;
	mov.u32 	%r53, %ctaid.x;
	mov.u32 	%r2, %ntid.x;
	mad.lo.s32 	%r3, %r53, %r2, %r1;
	setp.lt.s32 	%p1, %r50, 1;
	mov.f32 	%f73, 0f7F7FFFFF;
	@%p1 bra 	$L__BB0_32;
	add.s32 	%r55, %r50, 4095;
	shr.u32 	%r4, %r55, 12;
	and.b32  	%r5, %r50, 4095;
	mul.lo.s32 	%r6, %r52, %r51;
	cvt.u16.u32 	%rs1, %r2;
	div.u16 	%rs2, 4095, %rs1;
	add.s16 	%rs3, %rs2, 1;
	cvt.u32.u16 	%r56, %rs3;
	and.b32  	%r7, %r56, 3;
	shl.b32 	%r57, %r2, 3;
	shl.b32 	%r8, %r1, 2;
	add.s32 	%r9, %r57, %r8;
	shl.b32 	%r10, %r2, 4;
	mad.lo.s32 	%r11, %r2, 12, %r8;
	add.s32 	%r12, %r1, %r2;
	shl.b32 	%r13, %r12, 2;
	shl.b32 	%r14, %r2, 2;
	mul.wide.u32 	%rd2, %r2, 16;
	and.b32  	%r58, %r56, 8188;
	neg.s32 	%r15, %r58;
	mov.f32 	%f73, 0f7F7FFFFF;
	mov.b32 	%r125, 0;
	mul.wide.u32 	%rd10, %r1, 4;
	add.s64 	%rd11, %rd1, %rd10;
$L__BB0_2:
	shl.b32 	%r61, %r125, 12;
	add.s32 	%r62, %r61, 4096;
	setp.lt.s32 	%p2, %r50, %r62;
	selp.b32 	%r17, %r5, 4096, %p2;
	or.b32  	%r18, %r61, %r1;
	add.s32 	%r130, %r12, %r61;
	shl.b32 	%r63, %r2, 1;
	add.s32 	%r64, %r1, %r63;
	add.s32 	%r129, %r64, %r61;
	mad.lo.s32 	%r65, %r2, 3, %r1;
	add.s32 	%r128, %r65, %r61;
	mul.wide.u32 	%rd9, %r125, 16384;
	add.s64 	%rd32, %rd11, %rd9;
	mov.b32 	%r132, 0;
	mov.u32 	%r131, _ZZ7sdt_gpuPhiPiPfiiE1s;
	mov.u32 	%r126, %r15;
	mov.u32 	%r127, %r18;
$L__BB0_3:
	setp.ge.s32 	%p3, %r127, %r50;
	@%p3 bra 	$L__BB0_5;
	ld.global.u32 	%r66, [%rd32];
	add.s32 	%r67, %r131, %r8;
	st.shared.u32 	[%r67], %r66;
$L__BB0_5:
	add.s32 	%r29, %r18, %r132;
	setp.ge.s32 	%p4, %r130, %r50;
	@%p4 bra 	$L__BB0_7;
	mul.wide.u32 	%rd12, %r130, 4;
	add.s64 	%rd13, %rd1, %rd12;
	ld.global.u32 	%r68, [%rd13];
	add.s32 	%r69, %r131, %r13;
	st.shared.u32 	[%r69], %r68;
$L__BB0_7:
	add.s32 	%r30, %r132, %r2;
	add.s32 	%r31, %r29, %r2;
	setp.ge.s32 	%p5, %r129, %r50;
	@%p5 bra 	$L__BB0_9;
	mul.wide.u32 	%rd14, %r129, 4;
	add.s64 	%rd15, %rd1, %rd14;
	ld.global.u32 	%r70, [%rd15];
	add.s32 	%r71, %r131, %r9;
	st.shared.u32 	[%r71], %r70;
$L__BB0_9:
	add.s32 	%r32, %r30, %r2;
	add.s32 	%r33, %r31, %r2;
	setp.ge.s32 	%p6, %r128, %r50;
	@%p6 bra 	$L__BB0_11;
	mul.wide.u32 	%rd16, %r128, 4;
	add.s64 	%rd17, %rd1, %rd16;
	ld.global.u32 	%r72, [%rd17];
	add.s32 	%r73, %r131, %r11;
	st.shared.u32 	[%r73], %r72;
$L__BB0_11:
	add.s32 	%r74, %r32, %r2;
	add.s32 	%r132, %r74, %r2;
	add.s32 	%r131, %r131, %r10;
	add.s32 	%r130, %r130, %r14;
	add.s32 	%r129, %r129, %r14;
	add.s32 	%r128, %r128, %r14;
	add.s32 	%r127, %r127, %r14;
	add.s64 	%rd32, %rd32, %rd2;
	add.s32 	%r126, %r126, 4;
	setp.ne.s32 	%p7, %r126, 0;
	@%p7 bra 	$L__BB0_3;
	setp.eq.s32 	%p8, %r7, 0;
	@%p8 bra 	$L__BB0_21;
	add.s32 	%r41, %r33, %r2;
	setp.ge.s32 	%p9, %r127, %r50;
	@%p9 bra 	$L__BB0_15;
	add.s32 	%r75, %r41, %r2;
	mul.wide.u32 	%rd18, %r75, 4;
	add.s64 	%rd19, %rd1, %rd18;
	ld.global.u32 	%r76, [%rd19];
	add.s32 	%r77, %r131, %r8;
	st.shared.u32 	[%r77], %r76;
$L__BB0_15:
	setp.eq.s32 	%p10, %r7, 1;
	@%p10 bra 	$L__BB0_21;
	setp.ge.s32 	%p11, %r130, %r50;
	@%p11 bra 	$L__BB0_18;
	mul.wide.u32 	%rd20, %r130, 4;
	add.s64 	%rd21, %rd1, %rd20;
	ld.global.u32 	%r78, [%rd21];
	add.s32 	%r79, %r131, %r13;
	st.shared.u32 	[%r79], %r78;
$L__BB0_18:
	setp.eq.s32 	%p12, %r7, 2;
	@%p12 bra 	$L__BB0_21;
	setp.ge.s32 	%p13, %r129, %r50;
	@%p13 bra 	$L__BB0_21;
	mul.wide.u32 	%rd22, %r129, 4;
	add.s64 	%rd23, %rd1, %rd22;
	ld.global.u32 	%r80, [%rd23];
	add.s32 	%r81, %r131, %r9;
	st.shared.u32 	[%r81], %r80;
$L__BB0_21:
	setp.ge.s32 	%p14, %r3, %r6;
	bar.sync 	0;
	@%p14 bra 	$L__BB0_31;
	setp.eq.s32 	%p15, %r17, 0;
	@%p15 bra 	$L__BB0_31;
	div.s32 	%r83, %r3, %r51;
	mul.lo.s32 	%r84, %r83, %r51;
	sub.s32 	%r85, %r3, %r84;
	cvt.rn.f32.u32 	%f2, %r85;
	cvt.rn.f32.s32 	%f3, %r83;
	and.b32  	%r42, %r17, 3;
	setp.lt.u32 	%p16, %r17, 4;
	mov.b32 	%r135, 0;
	@%p16 bra 	$L__BB0_26;
	mov.b32 	%r133, 0;
$L__BB0_25:
	.pragma "nounroll";
	shl.b32 	%r87, %r133, 2;
	mov.u32 	%r88, _ZZ7sdt_gpuPhiPiPfiiE1s;
	add.s32 	%r89, %r88, %r87;
	ld.shared.u32 	%r90, [%r89];
	div.s32 	%r91, %r90, %r51;
	mul.lo.s32 	%r92, %r91, %r51;
	sub.s32 	%r93, %r90, %r92;
	cvt.rn.f32.s32 	%f17, %r93;
	cvt.rn.f32.s32 	%f18, %r91;
	sub.f32 	%f19, %f17, %f2;
	sub.f32 	%f20, %f18, %f3;
	mul.f32 	%f21, %f20, %f20;
	fma.rn.f32 	%f22, %f19, %f19, %f21;
	setp.lt.f32 	%p17, %f22, %f73;
	selp.f32 	%f23, %f22, %f73, %p17;
	ld.shared.u32 	%r94, [%r89+4];
	div.s32 	%r95, %r94, %r51;
	mul.lo.s32 	%r96, %r95, %r51;
	sub.s32 	%r97, %r94, %r96;
	cvt.rn.f32.s32 	%f24, %r97;
	cvt.rn.f32.s32 	%f25, %r95;
	sub.f32 	%f26, %f24, %f2;
	sub.f32 	%f27, %f25, %f3;
	mul.f32 	%f28, %f27, %f27;
	fma.rn.f32 	%f29, %f26, %f26, %f28;
	setp.lt.f32 	%p18, %f29, %f23;
	selp.f32 	%f30, %f29, %f23, %p18;
	ld.shared.u32 	%r98, [%r89+8];
	div.s32 	%r99, %r98, %r51;
	mul.lo.s32 	%r100, %r99, %r51;
	sub.s32 	%r101, %r98, %r100;
	cvt.rn.f32.s32 	%f31, %r101;
	cvt.rn.f32.s32 	%f32, %r99;
	sub.f32 	%f33, %f31, %f2;
	sub.f32 	%f34, %f32, %f3;
	mul.f32 	%f35, %f34, %f34;
	fma.rn.f32 	%f36, %f33, %f33, %f35;
	setp.lt.f32 	%p19, %f36, %f30;
	selp.f32 	%f37, %f36, %f30, %p19;
	ld.shared.u32 	%r102, [%r89+12];
	div.s32 	%r103, %r102, %r51;
	mul.lo.s32 	%r104, %r103, %r51;
	sub.s32 	%r105, %r102, %r104;
	cvt.rn.f32.s32 	%f38, %r105;
	cvt.rn.f32.s32 	%f39, %r103;
	sub.f32 	%f40, %f38, %f2;
	sub.f32 	%f41, %f39, %f3;
	mul.f32 	%f42, %f41, %f41;
	fma.rn.f32 	%f43, %f40, %f40, %f42;
	setp.lt.f32 	%p20, %f43, %f37;
	selp.f32 	%f73, %f43, %f37, %p20;
	add.s32 	%r133, %r133, 4;
	and.b32  	%r135, %r17, 8188;
	setp.ne.s32 	%p21, %r133, %r135;
	@%p21 bra 	$L__BB0_25;
$L__BB0_26:
	setp.eq.s32 	%p22, %r42, 0;
	@%p22 bra 	$L__BB0_31;
	setp.eq.s32 	%p23, %r42, 1;
	@%p23 bra 	$L__BB0_29;
	shl.b32 	%r106, %r135, 2;
	mov.u32 	%r107, _ZZ7sdt_gpuPhiPiPfiiE1s;
	add.s32 	%r108, %r107, %r106;
	ld.shared.u32 	%r109, [%r108];
	div.s32 	%r110, %r109, %r51;
	mul.lo.s32 	%r111, %r110, %r51;
	sub.s32 	%r112, %r109, %r111;
	cvt.rn.f32.s32 	%f45, %r112;
	cvt.rn.f32.s32 	%f46, %r110;
	sub.f32 	%f47, %f45, %f2;
	sub.f32 	%f48, %f46, %f3;
	mul.f32 	%f49, %f48, %f48;
	fma.rn.f32 	%f50, %f47, %f47, %f49;
	setp.lt.f32 	%p24, %f50, %f73;
	selp.f32 	%f51, %f50, %f73, %p24;
	ld.shared.u32 	%r113, [%r108+4];
	div.s32 	%r114, %r113, %r51;
	mul.lo.s32 	%r115, %r114, %r51;
	sub.s32 	%r116, %r113, %r115;
	cvt.rn.f32.s32 	%f52, %r116;
	cvt.rn.f32.s32 	%f53, %r114;
	sub.f32 	%f54, %f52, %f2;
	sub.f32 	%f55, %f53, %f3;
	mul.f32 	%f56, %f55, %f55;
	fma.rn.f32 	%f57, %f54, %f54, %f56;
	setp.lt.f32 	%p25, %f57, %f51;
	selp.f32 	%f73, %f57, %f51, %p25;
	add.s32 	%r135, %r135, 2;
$L__BB0_29:
	and.b32  	%r117, %r17, 1;
	setp.eq.b32 	%p26, %r117, 1;
	not.pred 	%p27, %p26;
	@%p27 bra 	$L__BB0_31;
	shl.b32 	%r118, %r135, 2;
	mov.u32 	%r119, _ZZ7sdt_gpuPhiPiPfiiE1s;
	add.s32 	%r120, %r119, %r118;
	ld.shared.u32 	%r121, [%r120];
	div.s32 	%r122, %r121, %r51;
	mul.lo.s32 	%r123, %r122, %r51;
	sub.s32 	%r124, %r121, %r123;
	cvt.rn.f32.s32 	%f58, %r124;
	cvt.rn.f32.s32 	%f59, %r122;
	sub.f32 	%f60, %f58, %f2;
	sub.f32 	%f61, %f59, %f3;
	mul.f32 	%f62, %f61, %f61;
	fma.rn.f32 	%f63, %f60, %f60, %f62;
	setp.lt.f32 	%p28, %f63, %f73;
	selp.f32 	%f73, %f63, %f73, %p28;
$L__BB0_31:
	bar.sync 	0;
	add.s32 	%r125, %r125, 1;
	setp.ne.s32 	%p29, %r125, %r4;
	@%p29 bra 	$L__BB0_2;
$L__BB0_32:
	ld.param.u64 	%rd31, [_Z7sdt_gpuPhiPiPfii_param_3];
	ld.param.u64 	%rd30, [_Z7sdt_gpuPhiPiPfii_param_0];
	cvta.to.global.u64 	%rd24, %rd30;
	cvta.to.global.u64 	%rd25, %rd31;
	cvt.u64.u32 	%rd26, %r3;
	add.s64 	%rd27, %rd24, %rd26;
	ld.global.u8 	%rs4, [%rd27];
	setp.gt.u16 	%p30, %rs4, 126;
	sqrt.rn.f32 	%f64, %f73;
	neg.f32 	%f65, %f64;
	selp.f32 	%f66, %f64, %f65, %p30;
	mul.wide.u32 	%rd28, %r3, 4;
	add.s64 	%rd29, %rd25, %rd28;
	st.global.f32 	[%rd29], %f66;
	ret;

}


// ===== COMPILED SASS (sm_100) =====

	.target	sm_100

	.elftype	@"ET_EXEC"


//--------------------- .note.nv.tkinfo           --------------------------
	.section	.note.nv.tkinfo,"",@"SHT_NOTE"
	.sectionflags	@"SHF_NOTE_NV_TKINFO"
	.tkinfo
        /*0018*/ 	.word	0x00000002
        /*0030*/ 	.string	""
        /*0030*/ 	.string	"ptxas"
        /*0030*/ 	.string	"Cuda compilation tools, release 13.0, V13.0.88"
        /*0030*/ 	.string	"Build cuda_13.0.r13.0/compiler.36424714_0"
        /*0030*/ 	.string	"-arch sm_100 -m 64 "



//--------------------- .note.nv.cuinfo           --------------------------
	.section	.note.nv.cuinfo,"",@"SHT_NOTE"
	.sectionflags	@"SHF_NOTE_NV_CUINFO"
        /*0018*/ 	.short	0x0002
        /*001a*/ 	.short	0x0064
        /*001c*/ 	.short	0x0082
	.zero		2


//--------------------- .nv.info                  --------------------------
	.section	.nv.info,"",@"SHT_CUDA_INFO"
	.align	4


	//----- nvinfo : EIATTR_REGCOUNT
	.align		4
        /*0000*/ 	.byte	0x04, 0x2f
        /*0002*/ 	.short	(.L_1 - .L_0)
	.align		4
.L_0:
        /*0004*/ 	.word	index@(_Z7sdt_gpuPhiPiPfii)
        /*0008*/ 	.word	0x00000020


	//----- nvinfo : EIATTR_FRAME_SIZE
	.align		4
.L_1:
        /*000c*/ 	.byte	0x04, 0x11
        /*000e*/ 	.short	(.L_3 - .L_2)
	.align		4
.L_2:
        /*0010*/ 	.word	index@($__internal_1_$__cuda_sm20_sqrt_rn_f32_slowpath)
        /*0014*/ 	.word	0x00000000


	//----- nvinfo : EIATTR_FRAME_SIZE
	.align		4
.L_3:
        /*0018*/ 	.byte	0x04, 0x11
        /*001a*/ 	.short	(.L_5 - .L_4)
	.align		4
.L_4:
        /*001c*/ 	.word	index@($__internal_0_$__cuda_sm20_div_u16)
        /*0020*/ 	.word	0x00000000


	//----- nvinfo : EIATTR_FRAME_SIZE
	.align		4
.L_5:
        /*0024*/ 	.byte	0x04, 0x11
        /*0026*/ 	.short	(.L_7 - .L_6)
	.align		4
.L_6:
        /*0028*/ 	.word	index@(_Z7sdt_gpuPhiPiPfii)
        /*002c*/ 	.word	0x00000000


	//----- nvinfo : EIATTR_MIN_STACK_SIZE
	.align		4
.L_7:
        /*0030*/ 	.byte	0x04, 0x12
        /*0032*/ 	.short	(.L_9 - .L_8)
	.align		4
.L_8:
        /*0034*/ 	.word	index@(_Z7sdt_gpuPhiPiPfii)
        /*0038*/ 	.word	0x00000000
.L_9:


//--------------------- .nv.compat                --------------------------
	.section	.nv.compat,"",@"SHT_CUDA_COMPAT_INFO"
	.align	4
        /*0000*/ 	.byte	0x02, 0x09, 0x00, 0x00, 0x02, 0x02, 0x01, 0x00, 0x02, 0x05, 0x05, 0x00, 0x03, 0x07, 0x01, 0x01
        /*0010*/ 	.byte	0x02, 0x03, 0x00, 0x00, 0x02, 0x06, 0x01, 0x00, 0x04, 0x0b, 0x08, 0x00, 0x01, 0x00, 0x00, 0x00
        /*0020*/ 	.byte	0x00, 0x00, 0x00, 0x00


//--------------------- .nv.info._Z7sdt_gpuPhiPiPfii --------------------------
	.section	.nv.info._Z7sdt_gpuPhiPiPfii,"",@"SHT_CUDA_INFO"
	.sectionflags	@""
	.align	4


	//----- nvinfo : EIATTR_CUDA_API_VERSION
	.align		4
        /*0000*/ 	.byte	0x04, 0x37
        /*0002*/ 	.short	(.L_11 - .L_10)
.L_10:
        /*0004*/ 	.word	0x00000082


	//----- nvinfo : EIATTR_KPARAM_INFO
	.align		4
.L_11:
        /*0008*/ 	.byte	0x04, 0x17
        /*000a*/ 	.short	(.L_13 - .L_12)
.L_12:
        /*000c*/ 	.word	0x00000000
        /*0010*/ 	.short	0x0005
        /*0012*/ 	.short	0x0024
        /*0014*/ 	.byte	0x00, 0xf0, 0x11, 0x00


	//----- nvinfo : EIATTR_KPARAM_INFO
	.align		4
.L_13:
        /*0018*/ 	.byte	0x04, 0x17
        /*001a*/ 	.short	(.L_15 - .L_14)
.L_14:
        /*001c*/ 	.word	0x00000000
        /*0020*/ 	.short	0x0004
        /*0022*/ 	.short	0x0020
        /*0024*/ 	.byte	0x00, 0xf0, 0x11, 0x00


	//----- nvinfo : EIATTR_KPARAM_INFO
	.align		4
.L_15:
        /*0028*/ 	.byte	0x04, 0x17
        /*002a*/ 	.short	(.L_17 - .L_16)
.L_16:
        /*002c*/ 	.word	0x00000000
        /*0030*/ 	.short	0x0003
        /*0032*/ 	.short	0x0018
        /*0034*/ 	.byte	0x00, 0xf5, 0x21, 0x00


	//----- nvinfo : EIATTR_KPARAM_INFO
	.align		4
.L_17:
        /*0038*/ 	.byte	0x04, 0x17
        /*003a*/ 	.short	(.L_19 - .L_18)
.L_18:
        /*003c*/ 	.word	0x00000000
        /*0040*/ 	.short	0x0002
        /*0042*/ 	.short	0x0010
        /*0044*/ 	.byte	0x00, 0xf5, 0x21, 0x00


	//----- nvinfo : EIATTR_KPARAM_INFO
	.align		4
.L_19:
        /*0048*/ 	.byte	0x04, 0x17
        /*004a*/ 	.short	(.L_21 - .L_20)
.L_20:
        /*004c*/ 	.word	0x00000000
        /*0050*/ 	.short	0x0001
        /*0052*/ 	.short	0x0008
        /*0054*/ 	.byte	0x00, 0xf0, 0x11, 0x00


	//----- nvinfo : EIATTR_KPARAM_INFO
	.align		4
.L_21:
        /*0058*/ 	.byte	0x04, 0x17
        /*005a*/ 	.short	(.L_23 - .L_22)
.L_22:
        /*005c*/ 	.word	0x00000000
        /*0060*/ 	.short	0x0000
        /*0062*/ 	.short	0x0000
        /*0064*/ 	.byte	0x00, 0xf5, 0x21, 0x00


	//----- nvinfo : EIATTR_SPARSE_MMA_MASK
	.align		4
.L_23:
        /*0068*/ 	.byte	0x03, 0x50
        /*006a*/ 	.short	0x0000


	//----- nvinfo : EIATTR_MAXREG_COUNT
	.align		4
        /*006c*/ 	.byte	0x03, 0x1b
        /*006e*/ 	.short	0x00ff


	//----- nvinfo : EIATTR_NUM_BARRIERS
	.align		4
        /*0070*/ 	.byte	0x02, 0x4c
        /*0072*/ 	.byte	0x01
	.zero		1


	//----- nvinfo : EIATTR_MERCURY_ISA_VERSION
	.align		4
        /*0074*/ 	.byte	0x03, 0x5f
        /*0076*/ 	.short	0x0101


	//----- nvinfo : EIATTR_VRC_CTA_INIT_COUNT
	.align		4
        /*0078*/ 	.byte	0x02, 0x4a
	.zero		1
	.zero		1


	//----- nvinfo : EIATTR_EXIT_INSTR_OFFSETS
	.align		4
        /*007c*/ 	.byte	0x04, 0x1c
        /*007e*/ 	.short	(.L_25 - .L_24)


	//   ....[0]....
.L_24:
        /*0080*/ 	.word	0x00002400


	//----- nvinfo : EIATTR_CRS_STACK_SIZE
	.align		4
.L_25:
        /*0084*/ 	.byte	0x04, 0x1e
        /*0086*/ 	.short	(.L_27 - .L_26)
.L_26:
        /*0088*/ 	.word	0x00000000


	//----- nvinfo : EIATTR_CBANK_PARAM_SIZE
	.align		4
.L_27:
        /*008c*/ 	.byte	0x03, 0x19
        /*008e*/ 	.short	0x0028


	//----- nvinfo : EIATTR_PARAM_CBANK
	.align		4
        /*0090*/ 	.byte	0x04, 0x0a
        /*0092*/ 	.short	(.L_29 - .L_28)
	.align		4
.L_28:
        /*0094*/ 	.word	index@(.nv.constant0._Z7sdt_gpuPhiPiPfii)
        /*0098*/ 	.short	0x0380
        /*009a*/ 	.short	0x0028


	//----- nvinfo : EIATTR_SW_WAR
	.align		4
.L_29:
        /*009c*/ 	.byte	0x04, 0x36
        /*009e*/ 	.short	(.L_31 - .L_30)
.L_30:
        /*00a0*/ 	.word	0x00000008
.L_31:


//--------------------- .nv.callgraph             --------------------------
	.section	.nv.callgraph,"",@"SHT_CUDA_CALLGRAPH"
	.align	4
	.sectionentsize	8
	.align		4
        /*0000*/ 	.word	0x00000000
	.align		4
        /*0004*/ 	.word	0xffffffff
	.align		4
        /*0008*/ 	.word	0x00000000
	.align		4
        /*000c*/ 	.word	0xfffffffe
	.align		4
        /*0010*/ 	.word	0x00000000
	.align		4
        /*0014*/ 	.word	0xfffffffd
	.align		4
        /*0018*/ 	.word	0x00000000
	.align		4
        /*001c*/ 	.word	0xfffffffc


//--------------------- .text._Z7sdt_gpuPhiPiPfii --------------------------
	.section	.text._Z7sdt_gpuPhiPiPfii,"ax",@progbits
	.align	128
        .global         _Z7sdt_gpuPhiPiPfii
        .type           _Z7sdt_gpuPhiPiPfii,@function
        .size           _Z7sdt_gpuPhiPiPfii,(.L_x_22 - _Z7sdt_gpuPhiPiPfii)
        .other          _Z7sdt_gpuPhiPiPfii,@"STO_CUDA_ENTRY STV_DEFAULT"
_Z7sdt_gpuPhiPiPfii:
.text._Z7sdt_gpuPhiPiPfii:
[----:B------:R-:W-:Y:S01]  /*0000*/  LDC R1, c[0x0][0x37c] ;  /* 0x0000df00ff017b82 */ /* 0x000fe20000000800 */
[----:B------:R-:W0:Y:S01]  /*0010*/  S2R R8, SR_TID.X ;  /* 0x0000000000087919 */ /* 0x000e220000002100 */
[----:B------:R-:W1:Y:S06]  /*0020*/  LDCU UR5, c[0x0][0x388] ;  /* 0x00007100ff0577ac */ /* 0x000e6c0008000800 */
[----:B------:R-:W0:Y:S01]  /*0030*/  S2UR UR4, SR_CTAID.X ;  /* 0x00000000000479c3 */ /* 0x000e220000002500 */
[----:B------:R-:W-:Y:S01]  /*0040*/  IMAD.MOV.U32 R12, RZ, RZ, 0x7f7fffff ;  /* 0x7f7fffffff0c7424 */ /* 0x000fe200078e00ff */
[----:B------:R-:W2:Y:S01]  /*0050*/  LDCU UR14, c[0x0][0x360] ;  /* 0x00006c00ff0e77ac */ /* 0x000ea20008000800 */
[----:B------:R-:W3:Y:S05]  /*0060*/  LDCU.64 UR10, c[0x0][0x358] ;  /* 0x00006b00ff0a77ac */ /* 0x000eea0008000a00 */
[----:B------:R-:W0:Y:S01]  /*0070*/  LDC R13, c[0x0][0x360] ;  /* 0x0000d800ff0d7b82 */ /* 0x000e220000000800 */
[----:B-1----:R-:W-:Y:S01]  /*0080*/  UISETP.GE.AND UP0, UPT, UR5, 0x1, UPT ;  /* 0x000000010500788c */ /* 0x002fe2000bf06270 */
[----:B0-----:R-:W-:-:S08]  /*0090*/  IMAD R7, R13, UR4, R8 ;  /* 0x000000040d077c24 */ /* 0x001fd0000f8e0208 */
[----:B--23--:R-:W-:Y:S05]  /*00a0*/  BRA.U !UP0, `(.L_x_0) ;  /* 0x00000021087c7547 */ /* 0x00cfea000b800000 */
[----:B------:R-:W-:Y:S01]  /*00b0*/  MOV R6, 0xe0 ;  /* 0x000000e000067802 */ /* 0x000fe20000000f00 */
[----:B------:R-:W-:-:S12]  /*00c0*/  ULOP3.LUT UR4, UR14, 0xffff, URZ, 0xc0, !UPT ;  /* 0x0000ffff0e047892 */ /* 0x000fd8000f8ec0ff */
[----:B------:R-:W-:Y:S05]  /*00d0*/  CALL.REL.NOINC `($__internal_0_$__cuda_sm20_div_u16) ;  /* 0x0000002000cc7944 */ /* 0x000fea0003c00000 */
[----:B------:R-:W-:Y:S01]  /*00e0*/  VIADD R0, R5, 0x1 ;  /* 0x0000000105007836 */ /* 0x000fe20000000000 */
[C---:B------:R-:W-:Y:S01]  /*00f0*/  IADD3 R5, PT, PT, R8.reuse, UR14, RZ ;  /* 0x0000000e08057c10 */ /* 0x040fe2000fffe0ff */
[----:B------:R-:W-:Y:S01]  /*0100*/  IMAD.SHL.U32 R6, R8, 0x4, RZ ;  /* 0x0000000408067824 */ /* 0x000fe200078e00ff */
[----:B------:R-:W-:Y:S01]  /*0110*/  UMOV UR4, URZ ;  /* 0x000000ff00047c82 */ /* 0x000fe20008000000 */
[----:B------:R-:W-:Y:S01]  /*0120*/  IMAD.MOV.U32 R12, RZ, RZ, 0x7f7fffff ;  /* 0x7f7fffffff0c7424 */ /* 0x000fe200078e00ff */
[----:B------:R-:W-:Y:S01]  /*0130*/  LOP3.LUT R0, R0, 0xffff, RZ, 0xc0, !PT ;  /* 0x0000ffff00007812 */ /* 0x000fe200078ec0ff */
[C-C-:B------:R-:W-:Y:S02]  /*0140*/  IMAD R4, R13.reuse, 0x8, R6.reuse ;  /* 0x000000080d047824 */ /* 0x140fe400078e0206 */
[----:B------:R-:W-:Y:S01]  /*0150*/  IMAD R3, R13, 0xc, R6 ;  /* 0x0000000c0d037824 */ /* 0x000fe200078e0206 */
[C---:B------:R-:W-:Y:S02]  /*0160*/  LOP3.LUT R2, R0.reuse, 0x3, RZ, 0xc0, !PT ;  /* 0x0000000300027812 */ /* 0x040fe400078ec0ff */
[----:B------:R-:W-:-:S07]  /*0170*/  LOP3.LUT R0, R0, 0x1ffc, RZ, 0xc0, !PT ;  /* 0x00001ffc00007812 */ /* 0x000fce00078ec0ff */
.L_x_15:
[----:B012---:R-:W0:Y:S01]  /*0180*/  S2R R14, SR_TID.X ;  /* 0x00000000000e7919 */ /* 0x007e220000002100 */
[----:B---3--:R-:W0:Y:S01]  /*0190*/  LDC.64 R8, c[0x0][0x390] ;  /* 0x0000e400ff087b82 */ /* 0x008e220000000a00 */
[----:B------:R-:W1:Y:S01]  /*01a0*/  LDCU UR7, c[0x0][0x388] ;  /* 0x00007100ff0777ac */ /* 0x000e620008000800 */
[--C-:B------:R-:W-:Y:S01]  /*01b0*/  IMAD.MOV R10, RZ, RZ, -R0.reuse ;  /* 0x000000ffff0a7224 */ /* 0x100fe200078e0a00 */
[----:B------:R-:W-:Y:S01]  /*01c0*/  MOV R11, UR4 ;  /* 0x00000004000b7c02 */ /* 0x000fe20008000f00 */
[----:B------:R-:W-:Y:S01]  /*01d0*/  IMAD.MOV R24, RZ, RZ, -R0 ;  /* 0x000000ffff187224 */ /* 0x000fe200078e0a00 */
[----:B------:R-:W2:Y:S02]  /*01e0*/  LDCU UR9, c[0x0][0x388] ;  /* 0x00007100ff0977ac */ /* 0x000ea40008000800 */
[----:B------:R-:W-:Y:S01]  /*01f0*/  ISETP.GE.AND P0, PT, R10, RZ, PT ;  /* 0x000000ff0a00720c */ /* 0x000fe20003f06270 */
[----:B------:R-:W3:Y:S01]  /*0200*/  S2UR UR6, SR_CgaCtaId ;  /* 0x00000000000679c3 */ /* 0x000ee20000008800 */
[----:B------:R-:W-:Y:S01]  /*0210*/  USHF.L.U32 UR12, UR4, 0xc, URZ ;  /* 0x0000000c040c7899 */ /* 0x000fe200080006ff */
[----:B------:R-:W-:Y:S01]  /*0220*/  UMOV UR5, 0x400 ;  /* 0x0000040000057882 */ /* 0x000fe20000000000 */
[----:B------:R-:W-:-:S02]  /*0230*/  UIADD3 UR4, UPT, UPT, UR4, 0x1, URZ ;  /* 0x0000000104047890 */ /* 0x000fc4000fffe0ff */
[----:B------:R-:W-:Y:S02]  /*0240*/  UIADD3 UR13, UPT, UPT, UR12, 0x1000, URZ ;  /* 0x000010000c0d7890 */ /* 0x000fe4000fffe0ff */
[----:B------:R-:W-:Y:S01]  /*0250*/  VIADD R22, R5, UR12 ;  /* 0x0000000c05167c36 */ /* 0x000fe20008000000 */
[----:B-1----:R-:W-:Y:S02]  /*0260*/  ULOP3.LUT UR8, UR7, 0xfff, URZ, 0xc0, !UPT ;  /* 0x00000fff07087892 */ /* 0x002fe4000f8ec0ff */
[----:B------:R-:W-:Y:S02]  /*0270*/  UIADD3 UR7, UPT, UPT, UR7, 0xfff, URZ ;  /* 0x00000fff07077890 */ /* 0x000fe4000fffe0ff */
[----:B--2---:R-:W-:Y:S01]  /*0280*/  UISETP.GT.AND UP0, UPT, UR13, UR9, UPT ;  /* 0x000000090d00728c */ /* 0x004fe2000bf04270 */
[C---:B0-----:R-:W-:Y:S01]  /*0290*/  IMAD.WIDE.U32 R8, R14.reuse, 0x4, R8 ;  /* 0x000000040e087825 */ /* 0x041fe200078e0008 */
[----:B---3--:R-:W-:Y:S02]  /*02a0*/  ULEA UR6, UR6, UR5, 0x18 ;  /* 0x0000000506067291 */ /* 0x008fe4000f8ec0ff */
[----:B------:R-:W-:Y:S01]  /*02b0*/  USHF.R.U32.HI UR5, URZ, 0xc, UR7 ;  /* 0x0000000cff057899 */ /* 0x000fe20008011607 */
[C-C-:B------:R-:W-:Y:S01]  /*02c0*/  IMAD R17, R13.reuse, 0x2, R14.reuse ;  /* 0x000000020d117824 */ /* 0x140fe200078e020e */
[----:B------:R-:W-:Y:S01]  /*02d0*/  USEL UR7, UR8, 0x1000, UP0 ;  /* 0x0000100008077887 */ /* 0x000fe20008000000 */
[----:B------:R-:W-:Y:S01]  /*02e0*/  IMAD R16, R13, 0x3, R14 ;  /* 0x000000030d107824 */ /* 0x000fe200078e020e */
[----:B------:R-:W-:Y:S01]  /*02f0*/  UISETP.NE.AND UP0, UPT, UR4, UR5, UPT ;  /* 0x000000050400728c */ /* 0x000fe2000bf05270 */
[----:B------:R-:W-:Y:S01]  /*0300*/  IMAD.WIDE.U32 R10, R11, 0x4000, R8 ;  /* 0x000040000b0a7825 */ /* 0x000fe200078e0008 */
[----:B------:R-:W-:Y:S01]  /*0310*/  LOP3.LUT R9, R14, UR12, RZ, 0xfc, !PT ;  /* 0x0000000c0e097c12 */ /* 0x000fe2000f8efcff */
[----:B------:R-:W-:Y:S01]  /*0320*/  UMOV UR5, URZ ;  /* 0x000000ff00057c82 */ /* 0x000fe20008000000 */
[----:B------:R-:W-:Y:S01]  /*0330*/  IADD3 R17, PT, PT, R17, UR12, RZ ;  /* 0x0000000c11117c10 */ /* 0x000fe2000fffe0ff */
[----:B------:R-:W-:-:S02]  /*0340*/  VIADD R16, R16, UR12 ;  /* 0x0000000c10107c36 */ /* 0x000fc40008000000 */
[----:B------:R-:W-:Y:S01]  /*0350*/  IMAD.MOV.U32 R8, RZ, RZ, R9 ;  /* 0x000000ffff087224 */ /* 0x000fe200078e0009 */
[----:B------:R-:W-:Y:S06]  /*0360*/  @P0 BRA `(.L_x_1) ;  /* 0x0000000800f00947 */ /* 0x000fec0003800000 */
[----:B------:R-:W-:Y:S01]  /*0370*/  IMAD.MOV R14, RZ, RZ, -R24 ;  /* 0x000000ffff0e7224 */ /* 0x000fe200078e0a18 */
[----:B------:R-:W-:-:S04]  /*0380*/  PLOP3.LUT P0, PT, PT, PT, PT, 0x80, 0x8 ;  /* 0x000000000008781c */ /* 0x000fc80003f0f070 */
[----:B------:R-:W-:-:S13]  /*0390*/  ISETP.GT.AND P1, PT, R14, 0xc, PT ;  /* 0x0000000c0e00780c */ /* 0x000fda0003f24270 */
[----:B------:R-:W-:Y:S05]  /*03a0*/  @!P1 BRA `(.L_x_2) ;  /* 0x0000000400d49947 */ /* 0x000fea0003800000 */
[----:B------:R-:W-:Y:S01]  /*03b0*/  PLOP3.LUT P0, PT, PT, PT, PT, 0x8, 0x80 ;  /* 0x000000000080781c */ /* 0x000fe20003f0e170 */
[----:B------:R-:W0:-:S12]  /*03c0*/  LDCU UR9, c[0x0][0x388] ;  /* 0x00007100ff0977ac */ /* 0x000e180008000800 */
.L_x_3:
[----:B0-----:R-:W-:Y:S02]  /*03d0*/  ISETP.GE.AND P5, PT, R22, UR9, PT ;  /* 0x0000000916007c0c */ /* 0x001fe4000bfa6270 */
[----:B------:R-:W-:Y:S02]  /*03e0*/  ISETP.GE.AND P3, PT, R17, UR9, PT ;  /* 0x0000000911007c0c */ /* 0x000fe4000bf66270 */
[----:B------:R-:W-:Y:S02]  /*03f0*/  ISETP.GE.AND P6, PT, R16, UR9, PT ;  /* 0x0000000910007c0c */ /* 0x000fe4000bfc6270 */
[----:B------:R-:W-:-:S07]  /*0400*/  ISETP.GE.AND P2, PT, R8, UR9, PT ;  /* 0x0000000908007c0c */ /* 0x000fce000bf46270 */
[----:B------:R-:W0:Y:S06]  /*0410*/  @!P5 LDC.64 R18, c[0x0][0x390] ;  /* 0x0000e400ff12db82 */ /* 0x000e2c0000000a00 */
[----:B------:R-:W2:Y:S02]  /*0420*/  @!P2 LDG.E R25, desc[UR10][R10.64] ;  /* 0x0000000a0a19a981 */ /* 0x000ea4000c1e1900 */
[----:B-1----:R-:W1:Y:S08]  /*0430*/  @!P3 LDC.64 R20, c[0x0][0x390] ;  /* 0x0000e400ff14bb82 */ /* 0x002e700000000a00 */
[----:B------:R-:W3:Y:S01]  /*0440*/  @!P6 LDC.64 R14, c[0x0][0x390] ;  /* 0x0000e400ff0eeb82 */ /* 0x000ee20000000a00 */
[----:B0-----:R-:W-:-:S06]  /*0450*/  @!P5 IMAD.WIDE.U32 R18, R22, 0x4, R18 ;  /* 0x000000041612d825 */ /* 0x001fcc00078e0012 */
[----:B------:R-:W4:Y:S01]  /*0460*/  @!P5 LDG.E R19, desc[UR10][R18.64] ;  /* 0x0000000a1213d981 */ /* 0x000f22000c1e1900 */
[----:B-1----:R-:W-:-:S05]  /*0470*/  @!P3 IMAD.WIDE.U32 R20, R17, 0x4, R20 ;  /* 0x000000041114b825 */ /* 0x002fca00078e0014 */
[----:B------:R0:W5:Y:S01]  /*0480*/  @!P3 LDG.E R18, desc[UR10][R20.64] ;  /* 0x0000000a1412b981 */ /* 0x000162000c1e1900 */
[----:B---3--:R-:W-:-:S05]  /*0490*/  @!P6 IMAD.WIDE.U32 R14, R16, 0x4, R14 ;  /* 0x00000004100ee825 */ /* 0x008fca00078e000e */
[----:B------:R1:W3:Y:S01]  /*04a0*/  @!P6 LDG.E R21, desc[UR10][R14.64] ;  /* 0x0000000a0e15e981 */ /* 0x0002e2000c1e1900 */
[----:B------:R-:W-:-:S04]  /*04b0*/  LEA R26, R13, R22, 0x2 ;  /* 0x000000160d1a7211 */ /* 0x000fc800078e10ff */
[----:B------:R-:W-:Y:S01]  /*04c0*/  ISETP.GE.AND P4, PT, R26, UR9, PT ;  /* 0x000000091a007c0c */ /* 0x000fe2000bf86270 */
[----:B0-----:R-:W-:Y:S01]  /*04d0*/  IMAD R20, R13, 0x4, R17 ;  /* 0x000000040d147824 */ /* 0x001fe200078e0211 */
[----:B------:R-:W0:Y:S04]  /*04e0*/  LDC R23, c[0x0][0x360] ;  /* 0x0000d800ff177b82 */ /* 0x000e280000000800 */
[----:B------:R-:W-:-:S07]  /*04f0*/  ISETP.GE.AND P1, PT, R20, UR9, PT ;  /* 0x0000000914007c0c */ /* 0x000fce000bf26270 */
[----:B-1----:R-:W1:Y:S01]  /*0500*/  @!P4 LDC.64 R14, c[0x0][0x390] ;  /* 0x0000e400ff0ecb82 */ /* 0x002e620000000a00 */
[----:B------:R-:W-:Y:S01]  /*0510*/  IMAD R22, R13, 0x4, R16 ;  /* 0x000000040d167824 */ /* 0x000fe200078e0210 */
[----:B------:R-:W-:-:S06]  /*0520*/  @!P5 LEA R28, R5, UR6, 0x2 ;  /* 0x00000006051cdc11 */ /* 0x000fcc000f8e10ff */
[----:B------:R-:W0:Y:S01]  /*0530*/  @!P1 LDC.64 R16, c[0x0][0x390] ;  /* 0x0000e400ff109b82 */ /* 0x000e220000000a00 */
[----:B-1----:R-:W-:-:S04]  /*0540*/  @!P4 IMAD.WIDE.U32 R14, R26, 0x4, R14 ;  /* 0x000000041a0ec825 */ /* 0x002fc800078e000e */
[----:B0-----:R-:W-:-:S06]  /*0550*/  @!P1 IMAD.WIDE.U32 R16, R20, 0x4, R16 ;  /* 0x0000000414109825 */ /* 0x001fcc00078e0010 */
[----:B------:R-:W3:Y:S04]  /*0560*/  @!P1 LDG.E R16, desc[UR10][R16.64] ;  /* 0x0000000a10109981 */ /* 0x000ee8000c1e1900 */
[----:B--2---:R0:W-:Y:S01]  /*0570*/  @!P2 STS [R6+UR6], R25 ;  /* 0x000000190600a988 */ /* 0x0041e20008000806 */
[----:B------:R-:W-:Y:S01]  /*0580*/  ISETP.GE.AND P2, PT, R22, UR9, PT ;  /* 0x0000000916007c0c */ /* 0x000fe2000bf46270 */
[C---:B0-----:R-:W-:Y:S01]  /*0590*/  IMAD R25, R13.reuse, 0x4, R8 ;  /* 0x000000040d197824 */ /* 0x041fe200078e0208 */
[----:B------:R-:W-:Y:S02]  /*05a0*/  LEA R8, R13, R26, 0x2 ;  /* 0x0000001a0d087211 */ /* 0x000fe400078e10ff */
[----:B------:R0:W2:Y:S04]  /*05b0*/  @!P4 LDG.E R26, desc[UR10][R14.64] ;  /* 0x0000000a0e1ac981 */ /* 0x0000a8000c1e1900 */
[----:B----4-:R-:W-:Y:S01]  /*05c0*/  @!P5 STS [R28], R19 ;  /* 0x000000131c00d388 */ /* 0x010fe20000000800 */
[----:B------:R-:W-:-:S03]  /*05d0*/  ISETP.GE.AND P5, PT, R25, UR9, PT ;  /* 0x0000000919007c0c */ /* 0x000fc6000bfa6270 */
[----:B-----5:R1:W-:Y:S01]  /*05e0*/  @!P3 STS [R4+UR6], R18 ;  /* 0x000000120400b988 */ /* 0x0203e20008000806 */
[----:B------:R-:W-:Y:S01]  /*05f0*/  ISETP.GE.AND P3, PT, R8, UR9, PT ;  /* 0x0000000908007c0c */ /* 0x000fe2000bf66270 */
[----:B-1----:R-:W-:Y:S02]  /*0600*/  IMAD.WIDE.U32 R18, R23, 0x10, R10 ;  /* 0x0000001017127825 */ /* 0x002fe400078e000a */
[----:B------:R-:W1:Y:S01]  /*0610*/  @!P2 LDC.64 R10, c[0x0][0x390] ;  /* 0x0000e400ff0aab82 */ /* 0x000e620000000a00 */
[----:B---3--:R3:W-:Y:S09]  /*0620*/  @!P6 STS [R3+UR6], R21 ;  /* 0x000000150300e988 */ /* 0x0087f20008000806 */
[----:B0-----:R-:W0:Y:S01]  /*0630*/  @!P3 LDC.64 R14, c[0x0][0x390] ;  /* 0x0000e400ff0ebb82 */ /* 0x001e220000000a00 */
[----:B---3--:R3:W4:Y:S01]  /*0640*/  @!P5 LDG.E R21, desc[UR10][R18.64] ;  /* 0x0000000a1215d981 */ /* 0x008722000c1e1900 */
[----:B------:R-:W-:-:S05]  /*0650*/  IMAD R25, R13, 0x4, R25 ;  /* 0x000000040d197824 */ /* 0x000fca00078e0219 */
[----:B------:R-:W-:Y:S01]  /*0660*/  ISETP.GE.AND P6, PT, R25, UR9, PT ;  /* 0x0000000919007c0c */ /* 0x000fe2000bfc6270 */
[----:B---3--:R-:W-:-:S04]  /*0670*/  IMAD.WIDE.U32 R18, R23, 0x10, R18 ;  /* 0x0000001017127825 */ /* 0x008fc800078e0012 */
[----:B-1----:R-:W-:-:S05]  /*0680*/  @!P2 IMAD.WIDE.U32 R10, R22, 0x4, R10 ;  /* 0x00000004160aa825 */ /* 0x002fca00078e000a */
[----:B------:R-:W3:Y:S01]  /*0690*/  @!P2 LDG.E R17, desc[UR10][R10.64] ;  /* 0x0000000a0a11a981 */ /* 0x000ee2000c1e1900 */
[----:B0-----:R-:W-:-:S03]  /*06a0*/  @!P3 IMAD.WIDE.U32 R14, R8, 0x4, R14 ;  /* 0x00000004080eb825 */ /* 0x001fc600078e000e */
[----:B------:R0:W5:Y:S04]  /*06b0*/  @!P6 LDG.E R27, desc[UR10][R18.64] ;  /* 0x0000000a121be981 */ /* 0x000168000c1e1900 */
[----:B------:R1:W5:Y:S01]  /*06c0*/  @!P3 LDG.E R28, desc[UR10][R14.64] ;  /* 0x0000000a0e1cb981 */ /* 0x000362000c1e1900 */
[----:B------:R-:W-:Y:S01]  /*06d0*/  ULEA UR6, UR14, UR6, 0x4 ;  /* 0x000000060e067291 */ /* 0x000fe2000f8e20ff */
[C---:B------:R-:W-:Y:S02]  /*06e0*/  IMAD R20, R13.reuse, 0x4, R20 ;  /* 0x000000040d147824 */ /* 0x040fe400078e0214 */
[----:B------:R-:W-:-:S03]  /*06f0*/  IMAD R22, R13, 0x4, R22 ;  /* 0x000000040d167824 */ /* 0x000fc600078e0216 */
[----:B------:R-:W-:Y:S01]  /*0700*/  @!P4 LEA R29, R5, UR6, 0x2 ;  /* 0x00000006051dcc11 */ /* 0x000fe2000f8e10ff */
[----:B------:R-:W-:Y:S01]  /*0710*/  ULEA UR8, UR14, UR6, 0x4 ;  /* 0x000000060e087291 */ /* 0x000fe2000f8e20ff */
[----:B------:R-:W-:Y:S02]  /*0720*/  IMAD R25, R13, 0x4, R25 ;  /* 0x000000040d197824 */ /* 0x000fe400078e0219 */
[----:B0-----:R-:W-:Y:S01]  /*0730*/  IMAD.WIDE.U32 R18, R23, 0x10, R18 ;  /* 0x0000001017127825 */ /* 0x001fe200078e0012 */
[----:B----4-:R-:W-:Y:S01]  /*0740*/  @!P5 STS [R6+UR6], R21 ;  /* 0x000000150600d988 */ /* 0x010fe20008000806 */
[----:B------:R-:W-:-:S03]  /*0750*/  ISETP.GE.AND P5, PT, R20, UR9, PT ;  /* 0x0000000914007c0c */ /* 0x000fc6000bfa6270 */
[----:B--2---:R-:W-:Y:S01]  /*0760*/  @!P4 STS [R29], R26 ;  /* 0x0000001a1d00c388 */ /* 0x004fe20000000800 */
[----:B------:R-:W-:-:S03]  /*0770*/  ISETP.GE.AND P4, PT, R22, UR9, PT ;  /* 0x0000000916007c0c */ /* 0x000fc6000bf86270 */
[----:B------:R0:W-:Y:S06]  /*0780*/  @!P1 STS [R4+UR6], R16 ;  /* 0x0000001004009988 */ /* 0x0001ec0008000806 */
[----:B-1----:R-:W1:Y:S01]  /*0790*/  @!P5 LDC.64 R14, c[0x0][0x390] ;  /* 0x0000e400ff0edb82 */ /* 0x002e620000000a00 */
[----:B0-----:R-:W-:Y:S02]  /*07a0*/  LEA R16, R13, R8, 0x2 ;  /* 0x000000080d107211 */ /* 0x001fe400078e10ff */
[----:B------:R-:W-:-:S05]  /*07b0*/  @!P3 LEA R21, R5, UR8, 0x2 ;  /* 0x000000080515bc11 */ /* 0x000fca000f8e10ff */
[----:B------:R-:W0:Y:S01]  /*07c0*/  @!P4 LDC.64 R10, c[0x0][0x390] ;  /* 0x0000e400ff0acb82 */ /* 0x000e220000000a00 */
[----:B------:R-:W-:Y:S01]  /*07d0*/  ISETP.GE.AND P1, PT, R16, UR9, PT ;  /* 0x0000000910007c0c */ /* 0x000fe2000bf26270 */
[----:B---3--:R2:W-:Y:S04]  /*07e0*/  @!P2 STS [R3+UR6], R17 ;  /* 0x000000110300a988 */ /* 0x0085e80008000806 */
[----:B-----5:R3:W-:Y:S04]  /*07f0*/  @!P6 STS [R6+UR8], R27 ;  /* 0x0000001b0600e988 */ /* 0x0207e80008000808 */
[----:B------:R4:W-:Y:S01]  /*0800*/  @!P3 STS [R21], R28 ;  /* 0x0000001c1500b388 */ /* 0x0009e20000000800 */
[----:B--2---:R-:W-:-:S03]  /*0810*/  IMAD R17, R13, 0x4, R20 ;  /* 0x000000040d117824 */ /* 0x004fc600078e0214 */
[----:B---3--:R-:W2:Y:S01]  /*0820*/  @!P1 LDC.64 R26, c[0x0][0x390] ;  /* 0x0000e400ff1a9b82 */ /* 0x008ea20000000a00 */
[----:B----4-:R-:W-:Y:S01]  /*0830*/  IMAD R21, R13, 0x4, R22 ;  /* 0x000000040d157824 */ /* 0x010fe200078e0216 */
[----:B------:R-:W-:-:S04]  /*0840*/  ISETP.GE.AND P3, PT, R17, UR9, PT ;  /* 0x0000000911007c0c */ /* 0x000fc8000bf66270 */
[----:B------:R-:W-:Y:S01]  /*0850*/  ISETP.GE.AND P6, PT, R21, UR9, PT ;  /* 0x0000000915007c0c */ /* 0x000fe2000bfc6270 */
[----:B-1----:R-:W-:-:S04]  /*0860*/  @!P5 IMAD.WIDE.U32 R14, R20, 0x4, R14 ;  /* 0x00000004140ed825 */ /* 0x002fc800078e000e */
[----:B0-----:R-:W-:Y:S01]  /*0870*/  @!P4 IMAD.WIDE.U32 R28, R22, 0x4, R10 ;  /* 0x00000004161cc825 */ /* 0x001fe200078e000a */
[----:B------:R0:W3:Y:S03]  /*0880*/  @!P5 LDG.E R8, desc[UR10][R14.64] ;  /* 0x0000000a0e08d981 */ /* 0x0000e6000c1e1900 */
[----:B------:R-:W1:Y:S01]  /*0890*/  @!P3 LDC.64 R10, c[0x0][0x390] ;  /* 0x0000e400ff0abb82 */ /* 0x000e620000000a00 */
[----:B------:R-:W-:Y:S01]  /*08a0*/  ISETP.GE.AND P2, PT, R25, UR9, PT ;  /* 0x0000000919007c0c */ /* 0x000fe2000bf46270 */
[----:B------:R-:W4:Y:S06]  /*08b0*/  @!P4 LDG.E R28, desc[UR10][R28.64] ;  /* 0x0000000a1c1cc981 */ /* 0x000f2c000c1e1900 */
[----:B0-----:R-:W0:Y:S01]  /*08c0*/  @!P6 LDC.64 R14, c[0x0][0x390] ;  /* 0x0000e400ff0eeb82 */ /* 0x001e220000000a00 */
[----:B--2---:R-:W-:-:S05]  /*08d0*/  @!P1 IMAD.WIDE.U32 R26, R16, 0x4, R26 ;  /* 0x00000004101a9825 */ /* 0x004fca00078e001a */
[----:B------:R-:W2:Y:S04]  /*08e0*/  @!P2 LDG.E R20, desc[UR10][R18.64] ;  /* 0x0000000a1214a981 */ /* 0x000ea8000c1e1900 */
[----:B------:R5:W2:Y:S01]  /*08f0*/  @!P1 LDG.E R26, desc[UR10][R26.64] ;  /* 0x0000000a1a1a9981 */ /* 0x000aa2000c1e1900 */
[----:B-1----:R-:W-:-:S05]  /*0900*/  @!P3 IMAD.WIDE.U32 R10, R17, 0x4, R10 ;  /* 0x00000004110ab825 */ /* 0x002fca00078e000a */
[----:B------:R1:W2:Y:S01]  /*0910*/  @!P3 LDG.E R29, desc[UR10][R10.64] ;  /* 0x0000000a0a1db981 */ /* 0x0002a2000c1e1900 */
[----:B0-----:R-:W-:-:S06]  /*0920*/  @!P6 IMAD.WIDE.U32 R14, R21, 0x4, R14 ;  /* 0x00000004150ee825 */ /* 0x001fcc00078e000e */
[----:B------:R-:W2:Y:S01]  /*0930*/  @!P6 LDG.E R14, desc[UR10][R14.64] ;  /* 0x0000000a0e0ee981 */ /* 0x000ea2000c1e1900 */
[----:B------:R-:W-:Y:S02]  /*0940*/  UIADD3 UR5, UPT, UPT, UR14, UR5, UR14 ;  /* 0x000000050e057290 */ /* 0x000fe4000fffe00e */
[----:B------:R-:W-:Y:S02]  /*0950*/  ULEA UR6, UR14, UR8, 0x4 ;  /* 0x000000080e067291 */ /* 0x000fe4000f8e20ff */
[----:B------:R-:W-:-:S04]  /*0960*/  UIADD3 UR5, UPT, UPT, UR14, UR5, UR14 ;  /* 0x000000050e057290 */ /* 0x000fc8000fffe00e */
[----:B------:R-:W-:Y:S01]  /*0970*/  UIADD3 UR5, UPT, UPT, UR14, UR5, UR14 ;  /* 0x000000050e057290 */ /* 0x000fe2000fffe00e */
[----:B-----5:R-:W-:Y:S02]  /*0980*/  @!P1 LEA R27, R5, UR6, 0x2 ;  /* 0x00000006051b9c11 */ /* 0x020fe4000f8e10ff */
[----:B------:R-:W-:Y:S01]  /*0990*/  IADD3 R24, PT, PT, R24, 0x10, RZ ;  /* 0x0000001018187810 */ /* 0x000fe20007ffe0ff */
[----:B------:R-:W-:-:S04]  /*09a0*/  UIADD3 UR5, UPT, UPT, UR14, UR5, UR14 ;  /* 0x000000050e057290 */ /* 0x000fc8000fffe00e */
[----:B------:R-:W-:Y:S01]  /*09b0*/  UIADD3 UR5, UPT, UPT, UR14, UR5, UR14 ;  /* 0x000000050e057290 */ /* 0x000fe2000fffe00e */
[C---:B------:R-:W-:Y:S01]  /*09c0*/  IMAD R22, R13.reuse, 0x4, R16 ;  /* 0x000000040d167824 */ /* 0x040fe200078e0210 */
[----:B------:R-:W-:Y:S01]  /*09d0*/  LEA R16, R13, R21, 0x2 ;  /* 0x000000150d107211 */ /* 0x000fe200078e10ff */
[----:B-1----:R-:W-:-:S04]  /*09e0*/  IMAD.WIDE.U32 R10, R23, 0x10, R18 ;  /* 0x00000010170a7825 */ /* 0x002fc800078e0012 */
[----:B------:R-:W-:Y:S01]  /*09f0*/  IMAD R17, R13, 0x4, R17 ;  /* 0x000000040d117824 */ /* 0x000fe200078e0211 */
[----:B---3--:R0:W-:Y:S04]  /*0a00*/  @!P5 STS [R4+UR8], R8 ;  /* 0x000000080400d988 */ /* 0x0081e80008000808 */
[----:B----4-:R1:W-:Y:S01]  /*0a10*/  @!P4 STS [R3+UR8], R28 ;  /* 0x0000001c0300c988 */ /* 0x0103e20008000808 */
[----:B------:R-:W-:-:S03]  /*0a20*/  UIADD3 UR8, UPT, UPT, UR14, UR5, UR14 ;  /* 0x000000050e087290 */ /* 0x000fc6000fffe00e */
[----:B--2---:R1:W-:Y:S04]  /*0a30*/  @!P2 STS [R6+UR6], R20 ;  /* 0x000000140600a988 */ /* 0x0043e80008000806 */
[----:B------:R1:W-:Y:S01]  /*0a40*/  @!P1 STS [R27], R26 ;  /* 0x0000001a1b009388 */ /* 0x0003e20000000800 */
[----:B------:R-:W-:Y:S01]  /*0a50*/  ISETP.GE.AND P1, PT, R24, -0xc, PT ;  /* 0xfffffff41800780c */ /* 0x000fe20003f26270 */
[----:B------:R-:W-:Y:S01]  /*0a60*/  UIADD3 UR5, UPT, UPT, UR14, UR8, UR14 ;  /* 0x000000080e057290 */ /* 0x000fe2000fffe00e */
[----:B0-----:R-:W-:-:S03]  /*0a70*/  IMAD R8, R13, 0x4, R25 ;  /* 0x000000040d087824 */ /* 0x001fc600078e0219 */
[----:B------:R-:W-:Y:S01]  /*0a80*/  UIADD3 UR5, UPT, UPT, UR14, UR5, UR14 ;  /* 0x000000050e057290 */ /* 0x000fe2000fffe00e */
[----:B------:R1:W-:Y:S04]  /*0a90*/  @!P3 STS [R4+UR6], R29 ;  /* 0x0000001d0400b988 */ /* 0x0003e80008000806 */
[----:B------:R1:W-:Y:S01]  /*0aa0*/  @!P6 STS [R3+UR6], R14 ;  /* 0x0000000e0300e988 */ /* 0x0003e20008000806 */
[----:B------:R-:W-:Y:S02]  /*0ab0*/  ULEA UR6, UR14, UR6, 0x4 ;  /* 0x000000060e067291 */ /* 0x000fe4000f8e20ff */
[----:B------:R-:W-:Y:S10]  /*0ac0*/  @!P1 BRA `(.L_x_3) ;  /* 0xfffffff800409947 */ /* 0x000ff4000383ffff */
[----:B------:R-:W-:-:S05]  /*0ad0*/  IMAD.U32 R18, RZ, RZ, UR8 ;  /* 0x00000008ff127e24 */ /* 0x000fca000f8e00ff */
[----:B------:R-:W-:-:S05]  /*0ae0*/  IADD3 R18, PT, PT, R9, UR14, R18 ;  /* 0x0000000e09127c10 */ /* 0x000fca000fffe012 */
[----:B------:R-:W-:-:S07]  /*0af0*/  VIADD R18, R18, UR14 ;  /* 0x0000000e12127c36 */ /* 0x000fce0008000000 */
.L_x_2:
[----:B-1----:R-:W-:-:S05]  /*0b00*/  IMAD.MOV R14, RZ, RZ, -R24 ;  /* 0x000000ffff0e7224 */ /* 0x002fca00078e0a18 */
[----:B------:R-:W-:-:S13]  /*0b10*/  ISETP.GT.AND P1, PT, R14, 0x4, PT ;  /* 0x000000040e00780c */ /* 0x000fda0003f24270 */
[----:B------:R-:W-:Y:S05]  /*0b20*/  @!P1 BRA `(.L_x_4) ;  /* 0x0000000000f89947 */ /* 0x000fea0003800000 */
[----:B------:R-:W-:Y:S02]  /*0b30*/  ISETP.GE.AND P5, PT, R22, UR9, PT ;  /* 0x0000000916007c0c */ /* 0x000fe4000bfa6270 */
[----:B------:R-:W-:-:S11]  /*0b40*/  ISETP.GE.AND P4, PT, R8, UR9, PT ;  /* 0x0000000908007c0c */ /* 0x000fd6000bf86270 */
[----:B------:R-:W0:Y:S02]  /*0b50*/  @!P5 LDC.64 R14, c[0x0][0x390] ;  /* 0x0000e400ff0edb82 */ /* 0x000e240000000a00 */
[----:B------:R-:W2:Y:S01]  /*0b60*/  @!P4 LDG.E R29, desc[UR10][R10.64] ;  /* 0x0000000a0a1dc981 */ /* 0x000ea2000c1e1900 */
[----:B0-----:R-:W-:-:S05]  /*0b70*/  @!P5 IMAD.WIDE.U32 R18, R22, 0x4, R14 ;  /* 0x000000041612d825 */ /* 0x001fca00078e000e */
[----:B------:R0:W3:Y:S01]  /*0b80*/  @!P5 LDG.E R28, desc[UR10][R18.64] ;  /* 0x0000000a121cd981 */ /* 0x0000e2000c1e1900 */
[----:B------:R-:W-:Y:S02]  /*0b90*/  ISETP.GE.AND P2, PT, R17, UR9, PT ;  /* 0x0000000911007c0c */ /* 0x000fe4000bf46270 */
[----:B------:R-:W-:-:S11]  /*0ba0*/  ISETP.GE.AND P3, PT, R16, UR9, PT ;  /* 0x0000000910007c0c */ /* 0x000fd6000bf66270 */
[----:B------:R-:W1:Y:S01]  /*0bb0*/  @!P2 LDC.64 R14, c[0x0][0x390] ;  /* 0x0000e400ff0eab82 */ /* 0x000e620000000a00 */
[----:B------:R-:W-:-:S07]  /*0bc0*/  LEA R22, R13, R22, 0x2 ;  /* 0x000000160d167211 */ /* 0x000fce00078e10ff */
[----:B------:R-:W4:Y:S01]  /*0bd0*/  @!P3 LDC.64 R26, c[0x0][0x390] ;  /* 0x0000e400ff1abb82 */ /* 0x000f220000000a00 */
[----:B------:R-:W-:Y:S01]  /*0be0*/  IMAD R20, R13, 0x4, R17 ;  /* 0x000000040d147824 */ /* 0x000fe200078e0211 */
[----:B------:R-:W-:Y:S01]  /*0bf0*/  @!P5 LEA R23, R5, UR6, 0x2 ;  /* 0x000000060517dc11 */ /* 0x000fe2000f8e10ff */
[----:B------:R-:W-:Y:S01]  /*0c00*/  IMAD R21, R13, 0x4, R16 ;  /* 0x000000040d157824 */ /* 0x000fe200078e0210 */
[----:B------:R-:W-:Y:S02]  /*0c10*/  ISETP.GE.AND P1, PT, R22, UR9, PT ;  /* 0x0000000916007c0c */ /* 0x000fe4000bf26270 */
[----:B------:R-:W-:Y:S01]  /*0c20*/  ISETP.GE.AND P0, PT, R20, UR9, PT ;  /* 0x0000000914007c0c */ /* 0x000fe2000bf06270 */
[----:B-1----:R-:W-:-:S10]  /*0c30*/  @!P2 IMAD.WIDE.U32 R14, R17, 0x4, R14 ;  /* 0x00000004110ea825 */ /* 0x002fd400078e000e */
[----:B0-----:R-:W0:Y:S01]  /*0c40*/  @!P1 LDC.64 R18, c[0x0][0x390] ;  /* 0x0000e400ff129b82 */ /* 0x001e220000000a00 */
[----:B------:R1:W5:Y:S01]  /*0c50*/  @!P2 LDG.E R25, desc[UR10][R14.64] ;  /* 0x0000000a0e19a981 */ /* 0x000362000c1e1900 */
[----:B----4-:R-:W-:-:S06]  /*0c60*/  @!P3 IMAD.WIDE.U32 R26, R16, 0x4, R26 ;  /* 0x00000004101ab825 */ /* 0x010fcc00078e001a */
[----:B------:R-:W4:Y:S01]  /*0c70*/  @!P0 LDC.64 R16, c[0x0][0x390] ;  /* 0x0000e400ff108b82 */ /* 0x000f220000000a00 */
[----:B------:R-:W-:Y:S01]  /*0c80*/  IMAD R8, R13, 0x4, R8 ;  /* 0x000000040d087824 */ /* 0x000fe200078e0208 */
[----:B------:R5:W5:Y:S01]  /*0c90*/  @!P3 LDG.E R26, desc[UR10][R26.64] ;  /* 0x0000000a1a1ab981 */ /* 0x000b62000c1e1900 */
[----:B0-----:R-:W-:-:S06]  /*0ca0*/  @!P1 IMAD.WIDE.U32 R18, R22, 0x4, R18 ;  /* 0x0000000416129825 */ /* 0x001fcc00078e0012 */
[----:B------:R-:W5:Y:S01]  /*0cb0*/  @!P1 LDG.E R18, desc[UR10][R18.64] ;  /* 0x0000000a12129981 */ /* 0x000f62000c1e1900 */
[----:B----4-:R-:W-:-:S06]  /*0cc0*/  @!P0 IMAD.WIDE.U32 R16, R20, 0x4, R16 ;  /* 0x0000000414108825 */ /* 0x010fcc00078e0010 */
[----:B------:R0:W4:Y:S04]  /*0cd0*/  @!P0 LDG.E R17, desc[UR10][R16.64] ;  /* 0x0000000a10118981 */ /* 0x000128000c1e1900 */
[----:B--2---:R-:W-:Y:S04]  /*0ce0*/  @!P4 STS [R6+UR6], R29 ;  /* 0x0000001d0600c988 */ /* 0x004fe80008000806 */
[----:B---3--:R2:W-:Y:S01]  /*0cf0*/  @!P5 STS [R23], R28 ;  /* 0x0000001c1700d388 */ /* 0x0085e20000000800 */
[----:B------:R-:W-:Y:S01]  /*0d00*/  ISETP.GE.AND P5, PT, R21, UR9, PT ;  /* 0x0000000915007c0c */ /* 0x000fe2000bfa6270 */
[----:B--2---:R-:W2:-:S12]  /*0d10*/  LDC R23, c[0x0][0x360] ;  /* 0x0000d800ff177b82 */ /* 0x004e980000000800 */
[----:B-1----:R-:W1:Y:S01]  /*0d20*/  @!P5 LDC.64 R14, c[0x0][0x390] ;  /* 0x0000e400ff0edb82 */ /* 0x002e620000000a00 */
[----:B------:R-:W-:Y:S01]  /*0d30*/  ISETP.GE.AND P4, PT, R8, UR9, PT ;  /* 0x0000000908007c0c */ /* 0x000fe2000bf86270 */
[----:B--2---:R-:W-:-:S12]  /*0d40*/  IMAD.WIDE.U32 R10, R23, 0x10, R10 ;  /* 0x00000010170a7825 */ /* 0x004fd800078e000a */
[----:B------:R2:W3:Y:S01]  /*0d50*/  @!P4 LDG.E R29, desc[UR10][R10.64] ;  /* 0x0000000a0a1dc981 */ /* 0x0004e2000c1e1900 */
[----:B-1----:R-:W-:-:S06]  /*0d60*/  @!P5 IMAD.WIDE.U32 R14, R21, 0x4, R14 ;  /* 0x00000004150ed825 */ /* 0x002fcc00078e000e */
[----:B------:R-:W4:Y:S01]  /*0d70*/  @!P5 LDG.E R14, desc[UR10][R14.64] ;  /* 0x0000000a0e0ed981 */ /* 0x000f22000c1e1900 */
[----:B------:R-:W-:-:S03]  /*0d80*/  ULEA UR8, UR14, UR6, 0x4 ;  /* 0x000000060e087291 */ /* 0x000fc6000f8e20ff */
[----:B-----5:R-:W-:Y:S03]  /*0d90*/  @!P2 STS [R4+UR6], R25 ;  /* 0x000000190400a988 */ /* 0x020fe60008000806 */
[----:B------:R-:W-:Y:S01]  /*0da0*/  @!P1 LEA R27, R5, UR8, 0x2 ;  /* 0x00000008051b9c11 */ /* 0x000fe2000f8e10ff */
[----:B------:R-:W-:Y:S01]  /*0db0*/  @!P3 STS [R3+UR6], R26 ;  /* 0x0000001a0300b988 */ /* 0x000fe20008000806 */
[----:B------:R-:W-:-:S04]  /*0dc0*/  UIADD3 UR5, UPT, UPT, UR5, UR14, URZ ;  /* 0x0000000e05057290 */ /* 0x000fc8000fffe0ff */
[----:B------:R-:W-:-:S04]  /*0dd0*/  UIADD3 UR5, UPT, UPT, UR14, UR5, UR14 ;  /* 0x000000050e057290 */ /* 0x000fc8000fffe00e */
[----:B------:R-:W-:Y:S01]  /*0de0*/  UIADD3 UR5, UPT, UPT, UR14, UR5, URZ ;  /* 0x000000050e057290 */ /* 0x000fe2000fffe0ff */
[----:B------:R-:W-:-:S05]  /*0df0*/  IADD3 R24, PT, PT, R24, 0x4, RZ ;  /* 0x0000000418187810 */ /* 0x000fca0007ffe0ff */
[----:B0-----:R-:W-:Y:S01]  /*0e00*/  IMAD.U32 R16, RZ, RZ, UR5 ;  /* 0x00000005ff107e24 */ /* 0x001fe2000f8e00ff */
[----:B------:R-:W-:Y:S01]  /*0e10*/  UIADD3 UR6, UPT, UPT, UR14, UR5, UR14 ;  /* 0x000000050e067290 */ /* 0x000fe2000fffe00e */
[----:B--2---:R-:W-:Y:S01]  /*0e20*/  IMAD.WIDE.U32 R10, R23, 0x10, R10 ;  /* 0x00000010170a7825 */ /* 0x004fe200078e000a */
[----:B------:R-:W-:-:S03]  /*0e30*/  LEA R22, R13, R22, 0x2 ;  /* 0x000000160d167211 */ /* 0x000fc600078e10ff */
[----:B------:R-:W-:Y:S02]  /*0e40*/  VIADD R24, R24, 0x4 ;  /* 0x0000000418187836 */ /* 0x000fe40000000000 */
[----:B------:R-:W-:Y:S01]  /*0e50*/  IMAD R8, R13, 0x4, R8 ;  /* 0x000000040d087824 */ /* 0x000fe200078e0208 */
[----:B------:R-:W-:Y:S02]  /*0e60*/  UIADD3 UR5, UPT, UPT, UR14, UR6, UR14 ;  /* 0x000000060e057290 */ /* 0x000fe4000fffe00e */
[----:B------:R-:W-:Y:S02]  /*0e70*/  ULEA UR6, UR14, UR8, 0x4 ;  /* 0x000000080e067291 */ /* 0x000fe4000f8e20ff */
[----:B---3--:R-:W-:Y:S04]  /*0e80*/  @!P4 STS [R6+UR8], R29 ;  /* 0x0000001d0600c988 */ /* 0x008fe80008000808 */
[----:B------:R0:W-:Y:S04]  /*0e90*/  @!P1 STS [R27], R18 ;  /* 0x000000121b009388 */ /* 0x0001e80000000800 */
[----:B----4-:R1:W-:Y:S04]  /*0ea0*/  @!P0 STS [R4+UR8], R17 ;  /* 0x0000001104008988 */ /* 0x0103e80008000808 */
[----:B------:R2:W-:Y:S01]  /*0eb0*/  @!P5 STS [R3+UR8], R14 ;  /* 0x0000000e0300d988 */ /* 0x0005e20008000808 */
[----:B0-----:R-:W-:Y:S01]  /*0ec0*/  IADD3 R18, PT, PT, R9, UR14, R16 ;  /* 0x0000000e09127c10 */ /* 0x001fe2000fffe010 */
[C---:B------:R-:W-:Y:S01]  /*0ed0*/  IMAD R16, R13.reuse, 0x4, R21 ;  /* 0x000000040d107824 */ /* 0x040fe200078e0215 */
[----:B------:R-:W-:Y:S01]  /*0ee0*/  PLOP3.LUT P0, PT, PT, PT, PT, 0x8, 0x80 ;  /* 0x000000000080781c */ /* 0x000fe20003f0e170 */
[----:B-1----:R-:W-:Y:S01]  /*0ef0*/  IMAD R17, R13, 0x4, R20 ;  /* 0x000000040d117824 */ /* 0x002fe200078e0214 */
[----:B------:R-:W-:-:S11]  /*0f00*/  IADD3 R18, PT, PT, R18, UR14, RZ ;  /* 0x0000000e12127c10 */ /* 0x000fd6000fffe0ff */
.L_x_4:
[----:B------:R-:W-:-:S13]  /*0f10*/  ISETP.NE.OR P0, PT, R24, RZ, P0 ;  /* 0x000000ff1800720c */ /* 0x000fda0000705670 */
[----:B------:R-:W-:Y:S05]  /*0f20*/  @!P0 BRA `(.L_x_5) ;  /* 0x00000000008c8947 */ /* 0x000fea0003800000 */
.L_x_1:
[----:B------:R-:W0:Y:S02]  /*0f30*/  LDCU UR9, c[0x0][0x388] ;  /* 0x00007100ff0977ac */ /* 0x000e240008000800 */
.L_x_6:
[----:B0-----:R-:W-:Y:S02]  /*0f40*/  ISETP.GE.AND P1, PT, R22, UR9, PT ;  /* 0x0000000916007c0c */ /* 0x001fe4000bf26270 */
[----:B------:R-:W-:Y:S02]  /*0f50*/  ISETP.GE.AND P2, PT, R17, UR9, PT ;  /* 0x0000000911007c0c */ /* 0x000fe4000bf46270 */
[----:B------:R-:W-:Y:S02]  /*0f60*/  ISETP.GE.AND P3, PT, R16, UR9, PT ;  /* 0x0000000910007c0c */ /* 0x000fe4000bf66270 */
[----:B------:R-:W-:-:S07]  /*0f70*/  ISETP.GE.AND P0, PT, R8, UR9, PT ;  /* 0x0000000908007c0c */ /* 0x000fce000bf06270 */
[----:B-1----:R-:W0:Y:S06]  /*0f80*/  @!P1 LDC.64 R20, c[0x0][0x390] ;  /* 0x0000e400ff149b82 */ /* 0x002e2c0000000a00 */
[----:B------:R-:W3:Y:S02]  /*0f90*/  @!P0 LDG.E R23, desc[UR10][R10.64] ;  /* 0x0000000a0a178981 */ /* 0x000ee4000c1e1900 */
[----:B------:R-:W1:Y:S08]  /*0fa0*/  @!P2 LDC.64 R18, c[0x0][0x390] ;  /* 0x0000e400ff12ab82 */ /* 0x000e700000000a00 */
[----:B--2---:R-:W2:Y:S01]  /*0fb0*/  @!P3 LDC.64 R14, c[0x0][0x390] ;  /* 0x0000e400ff0ebb82 */ /* 0x004ea20000000a00 */
[----:B0-----:R-:W-:-:S06]  /*0fc0*/  @!P1 IMAD.WIDE.U32 R20, R22, 0x4, R20 ;  /* 0x0000000416149825 */ /* 0x001fcc00078e0014 */
[----:B------:R-:W4:Y:S01]  /*0fd0*/  @!P1 LDG.E R20, desc[UR10][R20.64] ;  /* 0x0000000a14149981 */ /* 0x000f22000c1e1900 */
[----:B-1----:R-:W-:-:S06]  /*0fe0*/  @!P2 IMAD.WIDE.U32 R18, R17, 0x4, R18 ;  /* 0x000000041112a825 */ /* 0x002fcc00078e0012 */
[----:B------:R0:W5:Y:S01]  /*0ff0*/  @!P2 LDG.E R19, desc[UR10][R18.64] ;  /* 0x0000000a1213a981 */ /* 0x000162000c1e1900 */
[----:B--2---:R-:W-:-:S06]  /*1000*/  @!P3 IMAD.WIDE.U32 R14, R16, 0x4, R14 ;  /* 0x00000004100eb825 */ /* 0x004fcc00078e000e */
[----:B------:R-:W2:Y:S01]  /*1010*/  @!P3 LDG.E R14, desc[UR10][R14.64] ;  /* 0x0000000a0e0eb981 */ /* 0x000ea2000c1e1900 */
[----:B------:R-:W1:Y:S01]  /*1020*/  LDC R27, c[0x0][0x360] ;  /* 0x0000d800ff1b7b82 */ /* 0x000e620000000800 */
[----:B------:R-:W-:Y:S01]  /*1030*/  VIADD R24, R24, 0x4 ;  /* 0x0000000418187836 */ /* 0x000fe20000000000 */
[----:B------:R-:W-:Y:S01]  /*1040*/  @!P1 LEA R25, R5, UR6, 0x2 ;  /* 0x0000000605199c11 */ /* 0x000fe2000f8e10ff */
[----:B------:R-:W-:Y:S02]  /*1050*/  UIADD3 UR8, UPT, UPT, UR14, UR5, UR14 ;  /* 0x000000050e087290 */ /* 0x000fe4000fffe00e */
[----:B0-----:R-:W-:Y:S02]  /*1060*/  IMAD.U32 R18, RZ, RZ, UR5 ;  /* 0x00000005ff127e24 */ /* 0x001fe4000f8e00ff */
[----:B------:R-:W-:Y:S01]  /*1070*/  UIADD3 UR5, UPT, UPT, UR14, UR8, UR14 ;  /* 0x000000080e057290 */ /* 0x000fe2000fffe00e */
[C---:B------:R-:W-:Y:S01]  /*1080*/  LEA R8, R13.reuse, R8, 0x2 ;  /* 0x000000080d087211 */ /* 0x040fe200078e10ff */
[----:B------:R-:W-:Y:S01]  /*1090*/  IMAD R22, R13, 0x4, R22 ;  /* 0x000000040d167824 */ /* 0x000fe200078e0216 */
[----:B------:R-:W-:Y:S01]  /*10a0*/  IADD3 R18, PT, PT, R9, UR14, R18 ;  /* 0x0000000e09127c10 */ /* 0x000fe2000fffe012 */
[C---:B------:R-:W-:Y:S01]  /*10b0*/  IMAD R17, R13.reuse, 0x4, R17 ;  /* 0x000000040d117824 */ /* 0x040fe200078e0211 */
[----:B------:R-:W-:Y:S01]  /*10c0*/  LEA R16, R13, R16, 0x2 ;  /* 0x000000100d107211 */ /* 0x000fe200078e10ff */
[----:B-1----:R-:W-:Y:S01]  /*10d0*/  IMAD.WIDE.U32 R10, R27, 0x10, R10 ;  /* 0x000000101b0a7825 */ /* 0x002fe200078e000a */
[----:B---3--:R1:W-:Y:S01]  /*10e0*/  @!P0 STS [R6+UR6], R23 ;  /* 0x0000001706008988 */ /* 0x0083e20008000806 */
[----:B------:R-:W-:-:S03]  /*10f0*/  ISETP.NE.AND P0, PT, R24, RZ, PT ;  /* 0x000000ff1800720c */ /* 0x000fc60003f05270 */
[----:B----4-:R1:W-:Y:S04]  /*1100*/  @!P1 STS [R25], R20 ;  /* 0x0000001419009388 */ /* 0x0103e80000000800 */
[----:B-----5:R1:W-:Y:S04]  /*1110*/  @!P2 STS [R4+UR6], R19 ;  /* 0x000000130400a988 */ /* 0x0203e80008000806 */
[----:B--2---:R1:W-:Y:S01]  /*1120*/  @!P3 STS [R3+UR6], R14 ;  /* 0x0000000e0300b988 */ /* 0x0043e20008000806 */
[----:B------:R-:W-:Y:S01]  /*1130*/  ULEA UR6, UR14, UR6, 0x4 ;  /* 0x000000060e067291 */ /* 0x000fe2000f8e20ff */
[----:B------:R-:W-:Y:S11]  /*1140*/  @P0 BRA `(.L_x_6) ;  /* 0xfffffffc007c0947 */ /* 0x000ff6000383ffff */
[----:B------:R-:W-:-:S07]  /*1150*/  VIADD R18, R18, UR14 ;  /* 0x0000000e12127c36 */ /* 0x000fce0008000000 */
.L_x_5:
[----:B------:R-:W-:-:S13]  /*1160*/  ISETP.NE.AND P0, PT, R2, RZ, PT ;  /* 0x000000ff0200720c */ /* 0x000fda0003f05270 */
[----:B------:R-:W-:Y:S05]  /*1170*/  @!P0 BRA `(.L_x_7) ;  /* 0x0000000000608947 */ /* 0x000fea0003800000 */
[----:B------:R-:W-:Y:S01]  /*1180*/  ISETP.GE.AND P0, PT, R8, UR9, PT ;  /* 0x0000000908007c0c */ /* 0x000fe2000bf06270 */
[----:B------:R-:W-:Y:S01]  /*1190*/  BSSY.RECONVERGENT B0, `(.L_x_8) ;  /* 0x0000009000007945 */ /* 0x000fe20003800200 */
[----:B------:R-:W-:-:S11]  /*11a0*/  ISETP.NE.AND P1, PT, R2, 0x1, PT ;  /* 0x000000010200780c */ /* 0x000fd60003f25270 */
[----:B------:R-:W-:Y:S05]  /*11b0*/  @P0 BRA `(.L_x_9) ;  /* 0x0000000000180947 */ /* 0x000fea0003800000 */
[----:B------:R-:W0:Y:S01]  /*11c0*/  LDC.64 R8, c[0x0][0x390] ;  /* 0x0000e400ff087b82 */ /* 0x000e220000000a00 */
[----:B------:R-:W-:-:S05]  /*11d0*/  VIADD R11, R18, UR14 ;  /* 0x0000000e120b7c36 */ /* 0x000fca0008000000 */
[----:B------:R-:W-:-:S05]  /*11e0*/  IADD3 R11, PT, PT, R11, UR14, RZ ;  /* 0x0000000e0b0b7c10 */ /* 0x000fca000fffe0ff */
[----:B0-----:R-:W-:-:S06]  /*11f0*/  IMAD.WIDE.U32 R8, R11, 0x4, R8 ;  /* 0x000000040b087825 */ /* 0x001fcc00078e0008 */
[----:B------:R-:W3:Y:S04]  /*1200*/  LDG.E R9, desc[UR10][R8.64] ;  /* 0x0000000a08097981 */ /* 0x000ee8000c1e1900 */
[----:B---3--:R0:W-:Y:S02]  /*1210*/  STS [R6+UR6], R9 ;  /* 0x0000000906007988 */ /* 0x0081e40008000806 */
.L_x_9:
[----:B------:R-:W-:Y:S05]  /*1220*/  BSYNC.RECONVERGENT B0 ;  /* 0x0000000000007941 */ /* 0x000fea0003800200 */
.L_x_8:
[----:B------:R-:W-:Y:S05]  /*1230*/  @!P1 BRA `(.L_x_7) ;  /* 0x0000000000309947 */ /* 0x000fea0003800000 */
[----:B------:R-:W-:Y:S02]  /*1240*/  ISETP.GE.AND P0, PT, R17, UR9, PT ;  /* 0x0000000911007c0c */ /* 0x000fe4000bf06270 */
[----:B------:R-:W-:Y:S02]  /*1250*/  ISETP.GE.AND P1, PT, R22, UR9, PT ;  /* 0x0000000916007c0c */ /* 0x000fe4000bf26270 */
[----:B------:R-:W-:-:S11]  /*1260*/  ISETP.EQ.OR P0, PT, R2, 0x2, P0 ;  /* 0x000000020200780c */ /* 0x000fd60000702670 */
[----:B------:R-:W1:Y:S08]  /*1270*/  @!P1 LDC.64 R10, c[0x0][0x390] ;  /* 0x0000e400ff0a9b82 */ /* 0x000e700000000a00 */
[----:B0-----:R-:W0:Y:S01]  /*1280*/  @!P0 LDC.64 R8, c[0x0][0x390] ;  /* 0x0000e400ff088b82 */ /* 0x001e220000000a00 */
[----:B-1----:R-:W-:-:S06]  /*1290*/  @!P1 IMAD.WIDE.U32 R22, R22, 0x4, R10 ;  /* 0x0000000416169825 */ /* 0x002fcc00078e000a */
[----:B------:R-:W3:Y:S01]  /*12a0*/  @!P1 LDG.E R22, desc[UR10][R22.64] ;  /* 0x0000000a16169981 */ /* 0x000ee2000c1e1900 */
[----:B0-----:R-:W-:-:S06]  /*12b0*/  @!P0 IMAD.WIDE.U32 R8, R17, 0x4, R8 ;  /* 0x0000000411088825 */ /* 0x001fcc00078e0008 */
[----:B------:R-:W4:Y:S01]  /*12c0*/  @!P0 LDG.E R9, desc[UR10][R8.64] ;  /* 0x0000000a08098981 */ /* 0x000f22000c1e1900 */
[----:B------:R-:W-:-:S05]  /*12d0*/  @!P1 LEA R11, R5, UR6, 0x2 ;  /* 0x00000006050b9c11 */ /* 0x000fca000f8e10ff */
[----:B---3--:R3:W-:Y:S04]  /*12e0*/  @!P1 STS [R11], R22 ;  /* 0x000000160b009388 */ /* 0x0087e80000000800 */
[----:B----4-:R3:W-:Y:S02]  /*12f0*/  @!P0 STS [R4+UR6], R9 ;  /* 0x0000000904008988 */ /* 0x0107e40008000806 */
.L_x_7:
[----:B------:R-:W4:Y:S01]  /*1300*/  LDCU.64 UR8, c[0x0][0x3a0] ;  /* 0x00007400ff0877ac */ /* 0x000f220008000a00 */
[----:B------:R-:W-:Y:S01]  /*1310*/  BAR.SYNC.DEFER_BLOCKING 0x0 ;  /* 0x0000000000007b1d */ /* 0x000fe20000010000 */
[----:B------:R-:W-:-:S05]  /*1320*/  ISETP.NE.AND P0, PT, RZ, UR7, PT ;  /* 0x00000007ff007c0c */ /* 0x000fca000bf05270 */
[----:B------:R-:W-:Y:S01]  /*1330*/  BSSY.RECONVERGENT B0, `(.L_x_10) ;  /* 0x00000f4000007945 */ /* 0x000fe20003800200 */
[----:B----4-:R-:W-:-:S06]  /*1340*/  UIMAD UR8, UR9, UR8, URZ ;  /* 0x00000008090872a4 */ /* 0x010fcc000f8e02ff */
[----:B------:R-:W-:-:S13]  /*1350*/  ISETP.GE.OR P0, PT, R7, UR8, !P0 ;  /* 0x0000000807007c0c */ /* 0x000fda000c706670 */
[----:B------:R-:W-:Y:S05]  /*1360*/  @P0 BRA `(.L_x_11) ;  /* 0x0000000c00c00947 */ /* 0x000fea0003800000 */
[----:B------:R-:W4:Y:S01]  /*1370*/  LDCU UR8, c[0x0][0x3a0] ;  /* 0x00007400ff0877ac */ /* 0x000f220008000800 */
[----:B-12---:R-:W-:Y:S01]  /*1380*/  HFMA2 R14, -RZ, RZ, 0, 0 ;  /* 0x00000000ff0e7431 */ /* 0x006fe200000001ff */
[----:B------:R-:W-:Y:S01]  /*1390*/  IABS R10, R7 ;  /* 0x00000007000a7213 */ /* 0x000fe20000000000 */
[----:B------:R-:W-:Y:S02]  /*13a0*/  UISETP.GE.U32.AND UP1, UPT, UR7, 0x4, UPT ;  /* 0x000000040700788c */ /* 0x000fe4000bf26070 */
[----:B------:R-:W-:Y:S01]  /*13b0*/  ULOP3.LUT UR13, UR7, 0x3, URZ, 0xc0, !UPT ;  /* 0x00000003070d7892 */ /* 0x000fe2000f8ec0ff */
[----:B------:R-:W-:Y:S01]  /*13c0*/  UMOV UR5, URZ ;  /* 0x000000ff00057c82 */ /* 0x000fe20008000000 */
[----:B----4-:R-:W-:-:S04]  /*13d0*/  IABS R17, UR8 ;  /* 0x0000000800117c13 */ /* 0x010fc80008000000 */
[----:B------:R-:W1:Y:S01]  /*13e0*/  I2F.RP R8, R17 ;  /* 0x0000001100087306 */ /* 0x000e620000209400 */
[----:B------:R-:W-:-:S07]  /*13f0*/  IMAD.MOV.U32 R19, RZ, RZ, R17 ;  /* 0x000000ffff137224 */ /* 0x000fce00078e0011 */
[----:B-1----:R-:W1:Y:S02]  /*1400*/  MUFU.RCP R8, R8 ;  /* 0x0000000800087308 */ /* 0x002e640000001000 */
[----:B-1----:R-:W-:-:S06]  /*1410*/  VIADD R15, R8, 0xffffffe ;  /* 0x0ffffffe080f7836 */ /* 0x002fcc0000000000 */
[----:B------:R-:W0:Y:S02]  /*1420*/  F2I.FTZ.U32.TRUNC.NTZ R15, R15 ;  /* 0x0000000f000f7305 */ /* 0x000e24000021f000 */
[----:B0--3--:R-:W-:-:S04]  /*1430*/  IMAD R9, R15, R17, RZ ;  /* 0x000000110f097224 */ /* 0x009fc800078e02ff */
[----:B------:R-:W-:-:S04]  /*1440*/  IMAD.MOV R9, RZ, RZ, -R9 ;  /* 0x000000ffff097224 */ /* 0x000fc800078e0a09 */
[----:B------:R-:W-:Y:S01]  /*1450*/  IMAD.HI.U32 R14, R15, R9, R14 ;  /* 0x000000090f0e7227 */ /* 0x000fe200078e000e */
[----:B------:R-:W-:-:S05]  /*1460*/  LOP3.LUT R15, RZ, UR8, RZ, 0x33, !PT ;  /* 0x00000008ff0f7c12 */ /* 0x000fca000f8e33ff */
[----:B------:R-:W-:-:S04]  /*1470*/  IMAD.HI.U32 R9, R14, R10, RZ ;  /* 0x0000000a0e097227 */ /* 0x000fc800078e00ff */
[----:B------:R-:W-:-:S04]  /*1480*/  IMAD.MOV R11, RZ, RZ, -R9 ;  /* 0x000000ffff0b7224 */ /* 0x000fc800078e0a09 */
[----:B------:R-:W-:-:S05]  /*1490*/  IMAD R8, R17, R11, R10 ;  /* 0x0000000b11087224 */ /* 0x000fca00078e020a */
[----:B------:R-:W-:-:S13]  /*14a0*/  ISETP.GT.U32.AND P1, PT, R19, R8, PT ;  /* 0x000000081300720c */ /* 0x000fda0003f24070 */
[----:B------:R-:W-:Y:S01]  /*14b0*/  @!P1 IADD3 R8, PT, PT, R8, -R17, RZ ;  /* 0x8000001108089210 */ /* 0x000fe20007ffe0ff */
[----:B------:R-:W-:-:S03]  /*14c0*/  @!P1 VIADD R9, R9, 0x1 ;  /* 0x0000000109099836 */ /* 0x000fc60000000000 */
[----:B------:R-:W-:Y:S02]  /*14d0*/  ISETP.GE.U32.AND P0, PT, R8, R19, PT ;  /* 0x000000130800720c */ /* 0x000fe40003f06070 */
[----:B------:R-:W-:-:S04]  /*14e0*/  LOP3.LUT R8, R7, UR8, RZ, 0x3c, !PT ;  /* 0x0000000807087c12 */ /* 0x000fc8000f8e3cff */
[----:B------:R-:W-:-:S07]  /*14f0*/  ISETP.GE.AND P2, PT, R8, RZ, PT ;  /* 0x000000ff0800720c */ /* 0x000fce0003f46270 */
[----:B------:R-:W-:Y:S01]  /*1500*/  @P0 VIADD R9, R9, 0x1 ;  /* 0x0000000109090836 */ /* 0x000fe20000000000 */
[----:B------:R-:W-:-:S05]  /*1510*/  ISETP.NE.AND P0, PT, RZ, UR8, PT ;  /* 0x00000008ff007c0c */ /* 0x000fca000bf05270 */
[----:B------:R-:W-:-:S04]  /*1520*/  @!P2 IADD3 R9, PT, PT, -R9, RZ, RZ ;  /* 0x000000ff0909a210 */ /* 0x000fc80007ffe1ff */
[----:B------:R-:W-:-:S04]  /*1530*/  SEL R9, R15, R9, !P0 ;  /* 0x000000090f097207 */ /* 0x000fc80004000000 */
[----:B------:R-:W-:Y:S01]  /*1540*/  I2FP.F32.S32 R20, R9 ;  /* 0x0000000900147245 */ /* 0x000fe20000201400 */
[----:B------:R-:W-:-:S04]  /*1550*/  IMAD.MOV R16, RZ, RZ, -R9 ;  /* 0x000000ffff107224 */ /* 0x000fc800078e0a09 */
[----:B------:R-:W-:-:S05]  /*1560*/  IMAD R16, R16, UR8, R7 ;  /* 0x0000000810107c24 */ /* 0x000fca000f8e0207 */
[----:B------:R-:W-:Y:S01]  /*1570*/  I2FP.F32.U32 R16, R16 ;  /* 0x0000001000107245 */ /* 0x000fe20000201000 */
[----:B------:R-:W-:Y:S06]  /*1580*/  BRA.U !UP1, `(.L_x_12) ;  /* 0x0000000509dc7547 */ /* 0x000fec000b800000 */
[----:B------:R-:W0:Y:S01]  /*1590*/  S2UR UR8, SR_CgaCtaId ;  /* 0x00000000000879c3 */ /* 0x000e220000008800 */
[----:B------:R-:W-:Y:S01]  /*15a0*/  UMOV UR5, 0x400 ;  /* 0x0000040000057882 */ /* 0x000fe20000000000 */
[----:B------:R-:W1:Y:S01]  /*15b0*/  LDCU UR12, c[0x0][0x3a0] ;  /* 0x00007400ff0c77ac */ /* 0x000e620008000800 */
[----:B------:R-:W-:Y:S02]  /*15c0*/  ULOP3.LUT UR6, UR7, 0x1ffc, URZ, 0xc0, !UPT ;  /* 0x00001ffc07067892 */ /* 0x000fe4000f8ec0ff */
[----:B0-----:R-:W-:-:S03]  /*15d0*/  ULEA UR9, UR8, UR5, 0x18 ;  /* 0x0000000508097291 */ /* 0x001fc6000f8ec0ff */
[----:B-1----:R-:W-:-:S09]  /*15e0*/  UMOV UR5, URZ ;  /* 0x000000ff00057c82 */ /* 0x002fd20008000000 */
.L_x_13:
[----:B------:R-:W-:Y:S01]  /*15f0*/  ULEA UR15, UR5, UR9, 0x2 ;  /* 0x00000009050f7291 */ /* 0x000fe2000f8e10ff */
[----:B------:R-:W-:Y:S01]  /*1600*/  UMOV UR8, UR12 ;  /* 0x0000000c00087c82 */ /* 0x000fe20008000000 */
[----:B------:R-:W-:Y:S01]  /*1610*/  UIADD3 UR5, UPT, UPT, UR5, 0x4, URZ ;  /* 0x0000000405057890 */ /* 0x000fe2000fffe0ff */
[----:B------:R-:W-:-:S03]  /*1620*/  IABS R17, UR8 ;  /* 0x0000000800117c13 */ /* 0x000fc60008000000 */
[----:B------:R-:W-:Y:S01]  /*1630*/  UISETP.NE.AND UP1, UPT, UR5, UR6, UPT ;  /* 0x000000060500728c */ /* 0x000fe2000bf25270 */
[----:B------:R-:W0:Y:S02]  /*1640*/  I2F.RP R21, R17 ;  /* 0x0000001100157306 */ /* 0x000e240000209400 */
[----:B------:R-:W1:Y:S06]  /*1650*/  LDS.128 R8, [UR15] ;  /* 0x0000000fff087984 */ /* 0x000e6c0008000c00 */
[----:B0-----:R-:W0:Y:S02]  /*1660*/  MUFU.RCP R21, R21 ;  /* 0x0000001500157308 */ /* 0x001e240000001000 */
[----:B0-----:R-:W-:-:S06]  /*1670*/  VIADD R15, R21, 0xffffffe ;  /* 0x0ffffffe150f7836 */ /* 0x001fcc0000000000 */
[----:B------:R-:W0:Y:S01]  /*1680*/  F2I.FTZ.U32.TRUNC.NTZ R15, R15 ;  /* 0x0000000f000f7305 */ /* 0x000e22000021f000 */
[----:B-1----:R-:W-:Y:S02]  /*1690*/  IABS R24, R8 ;  /* 0x0000000800187213 */ /* 0x002fe40000000000 */
[----:B------:R-:W-:-:S03]  /*16a0*/  IABS R25, R10 ;  /* 0x0000000a00197213 */ /* 0x000fc60000000000 */
[----:B------:R-:W-:-:S05]  /*16b0*/  IMAD.HI.U32 R23, R14, R24, RZ ;  /* 0x000000180e177227 */ /* 0x000fca00078e00ff */
[----:B------:R-:W-:Y:S01]  /*16c0*/  IADD3 R14, PT, PT, -R23, RZ, RZ ;  /* 0x000000ff170e7210 */ /* 0x000fe20007ffe1ff */
[----:B0-----:R-:W-:-:S04]  /*16d0*/  IMAD.MOV R22, RZ, RZ, -R15 ;  /* 0x000000ffff167224 */ /* 0x001fc800078e0a0f */
[----:B------:R-:W-:Y:S02]  /*16e0*/  IMAD R24, R17, R14, R24 ;  /* 0x0000000e11187224 */ /* 0x000fe400078e0218 */
[----:B------:R-:W-:Y:S01]  /*16f0*/  IMAD.MOV.U32 R14, RZ, RZ, R22 ;  /* 0x000000ffff0e7224 */ /* 0x000fe200078e0016 */
[----:B------:R-:W-:Y:S02]  /*1700*/  IABS R22, R9 ;  /* 0x0000000900167213 */ /* 0x000fe40000000000 */
[----:B------:R-:W-:Y:S01]  /*1710*/  ISETP.GT.U32.AND P1, PT, R19, R24, PT ;  /* 0x000000181300720c */ /* 0x000fe20003f24070 */
[----:B------:R-:W-:Y:S02]  /*1720*/  IMAD R21, R14, R17, RZ ;  /* 0x000000110e157224 */ /* 0x000fe400078e02ff */
[----:B------:R-:W-:-:S05]  /*1730*/  HFMA2 R14, -RZ, RZ, 0, 0 ;  /* 0x00000000ff0e7431 */ /* 0x000fca00000001ff */
[----:B------:R-:W-:-:S05]  /*1740*/  IMAD.HI.U32 R14, R15, R21, R14 ;  /* 0x000000150f0e7227 */ /* 0x000fca00078e000e */
[----:B------:R-:W-:Y:S01]  /*1750*/  @!P1 IADD3 R23, PT, PT, R23, 0x1, RZ ;  /* 0x0000000117179810 */ /* 0x000fe20007ffe0ff */
[----:B------:R-:W-:Y:S02]  /*1760*/  IMAD.MOV.U32 R15, RZ, RZ, R22 ;  /* 0x000000ffff0f7224 */ /* 0x000fe400078e0016 */
[----:B------:R-:W-:Y:S02]  /*1770*/  @!P1 IMAD.IADD R24, R24, 0x1, -R17 ;  /* 0x0000000118189824 */ /* 0x000fe400078e0a11 */
[----:B------:R-:W-:-:S03]  /*1780*/  IMAD.HI.U32 R22, R14, R15, RZ ;  /* 0x0000000f0e167227 */ /* 0x000fc600078e00ff */
[----:B------:R-:W-:Y:S01]  /*1790*/  ISETP.GE.U32.AND P0, PT, R24, R19, PT ;  /* 0x000000131800720c */ /* 0x000fe20003f06070 */
[----:B------:R-:W-:Y:S01]  /*17a0*/  IMAD.HI.U32 R21, R14, R25, RZ ;  /* 0x000000190e157227 */ /* 0x000fe200078e00ff */
[----:B------:R-:W-:-:S03]  /*17b0*/  IADD3 R26, PT, PT, -R22, RZ, RZ ;  /* 0x000000ff161a7210 */ /* 0x000fc60007ffe1ff */
[----:B------:R-:W-:Y:S02]  /*17c0*/  IMAD.MOV.U32 R19, RZ, RZ, R17 ;  /* 0x000000ffff137224 */ /* 0x000fe400078e0011 */
[----:B------:R-:W-:Y:S01]  /*17d0*/  IMAD R24, R17, R26, R15 ;  /* 0x0000001a11187224 */ /* 0x000fe200078e020f */
[----:B------:R-:W-:Y:S01]  /*17e0*/  LOP3.LUT R15, R8, UR8, RZ, 0x3c, !PT ;  /* 0x00000008080f7c12 */ /* 0x000fe2000f8e3cff */
[----:B------:R-:W-:-:S03]  /*17f0*/  IMAD.MOV R26, RZ, RZ, -R21 ;  /* 0x000000ffff1a7224 */ /* 0x000fc600078e0a15 */
[----:B------:R-:W-:Y:S01]  /*1800*/  ISETP.GT.U32.AND P3, PT, R19, R24, PT ;  /* 0x000000181300720c */ /* 0x000fe20003f64070 */
[----:B------:R-:W-:Y:S01]  /*1810*/  IMAD R26, R17, R26, R25 ;  /* 0x0000001a111a7224 */ /* 0x000fe200078e0219 */
[----:B------:R-:W-:Y:S01]  /*1820*/  ISETP.GE.AND P2, PT, R15, RZ, PT ;  /* 0x000000ff0f00720c */ /* 0x000fe20003f46270 */
[----:B------:R-:W-:Y:S01]  /*1830*/  @P0 VIADD R23, R23, 0x1 ;  /* 0x0000000117170836 */ /* 0x000fe20000000000 */
[----:B------:R-:W-:Y:S02]  /*1840*/  ISETP.NE.AND P0, PT, RZ, UR8, PT ;  /* 0x00000008ff007c0c */ /* 0x000fe4000bf05270 */
[----:B------:R-:W-:Y:S02]  /*1850*/  ISETP.GT.U32.AND P5, PT, R19, R26, PT ;  /* 0x0000001a1300720c */ /* 0x000fe40003fa4070 */
[----:B------:R-:W-:-:S05]  /*1860*/  LOP3.LUT R15, RZ, UR8, RZ, 0x33, !PT ;  /* 0x00000008ff0f7c12 */ /* 0x000fca000f8e33ff */
[----:B------:R-:W-:Y:S02]  /*1870*/  @!P3 IMAD.IADD R24, R24, 0x1, -R17 ;  /* 0x000000011818b824 */ /* 0x000fe400078e0a11 */
[----:B------:R-:W-:Y:S02]  /*1880*/  @!P2 IMAD.MOV R23, RZ, RZ, -R23 ;  /* 0x000000ffff17a224 */ /* 0x000fe400078e0a17 */
[----:B------:R-:W-:Y:S01]  /*1890*/  @!P3 VIADD R22, R22, 0x1 ;  /* 0x000000011616b836 */ /* 0x000fe20000000000 */
[----:B------:R-:W-:Y:S01]  /*18a0*/  ISETP.GE.U32.AND P6, PT, R24, R19, PT ;  /* 0x000000131800720c */ /* 0x000fe20003fc6070 */
[----:B------:R-:W-:Y:S01]  /*18b0*/  @!P5 VIADD R21, R21, 0x1 ;  /* 0x000000011515d836 */ /* 0x000fe20000000000 */
[----:B------:R-:W-:Y:S02]  /*18c0*/  SEL R25, R15, R23, !P0 ;  /* 0x000000170f197207 */ /* 0x000fe40004000000 */
[----:B------:R-:W-:Y:S02]  /*18d0*/  IABS R24, R11 ;  /* 0x0000000b00187213 */ /* 0x000fe40000000000 */
[----:B------:R-:W-:Y:S01]  /*18e0*/  @!P5 IADD3 R26, PT, PT, R26, -R17, RZ ;  /* 0x800000111a1ad210 */ /* 0x000fe20007ffe0ff */
[----:B------:R-:W-:Y:S01]  /*18f0*/  IMAD.MOV R27, RZ, RZ, -R25 ;  /* 0x000000ffff1b7224 */ /* 0x000fe200078e0a19 */
[----:B------:R-:W-:-:S02]  /*1900*/  LOP3.LUT R23, R9, UR8, RZ, 0x3c, !PT ;  /* 0x0000000809177c12 */ /* 0x000fc4000f8e3cff */
[----:B------:R-:W-:Y:S01]  /*1910*/  ISETP.GE.U32.AND P1, PT, R26, R19, PT ;  /* 0x000000131a00720c */ /* 0x000fe20003f26070 */
[----:B------:R-:W-:Y:S01]  /*1920*/  IMAD R8, R27, UR8, R8 ;  /* 0x000000081b087c24 */ /* 0x000fe2000f8e0208 */
[----:B------:R-:W-:Y:S01]  /*1930*/  ISETP.GE.AND P4, PT, R23, RZ, PT ;  /* 0x000000ff1700720c */ /* 0x000fe20003f86270 */
[----:B------:R-:W-:Y:S01]  /*1940*/  IMAD.HI.U32 R23, R14, R24, RZ ;  /* 0x000000180e177227 */ /* 0x000fe200078e00ff */
[----:B------:R-:W-:Y:S02]  /*1950*/  LOP3.LUT R26, R10, UR8, RZ, 0x3c, !PT ;  /* 0x000000080a1a7c12 */ /* 0x000fe4000f8e3cff */
[----:B------:R-:W-:Y:S02]  /*1960*/  I2FP.F32.S32 R25, R25 ;  /* 0x0000001900197245 */ /* 0x000fe40000201400 */
[----:B------:R-:W-:Y:S02]  /*1970*/  ISETP.GE.AND P2, PT, R26, RZ, PT ;  /* 0x000000ff1a00720c */ /* 0x000fe40003f46270 */
[----:B------:R-:W-:-:S02]  /*1980*/  IADD3 R26, PT, PT, -R23, RZ, RZ ;  /* 0x000000ff171a7210 */ /* 0x000fc40007ffe1ff */
[----:B------:R-:W-:Y:S01]  /*1990*/  @P6 IADD3 R22, PT, PT, R22, 0x1, RZ ;  /* 0x0000000116166810 */ /* 0x000fe20007ffe0ff */
[----:B------:R-:W-:Y:S02]  /*19a0*/  @P1 VIADD R21, R21, 0x1 ;  /* 0x0000000115151836 */ /* 0x000fe40000000000 */
[----:B------:R-:W-:Y:S01]  /*19b0*/  IMAD R24, R17, R26, R24 ;  /* 0x0000001a11187224 */ /* 0x000fe200078e0218 */
[----:B------:R-:W-:Y:S02]  /*19c0*/  LOP3.LUT R26, R11, UR8, RZ, 0x3c, !PT ;  /* 0x000000080b1a7c12 */ /* 0x000fe4000f8e3cff */
[----:B------:R-:W-:Y:S02]  /*19d0*/  @!P4 IADD3 R22, PT, PT, -R22, RZ, RZ ;  /* 0x000000ff1616c210 */ /* 0x000fe40007ffe1ff */
[----:B------:R-:W-:Y:S02]  /*19e0*/  ISETP.GT.U32.AND P3, PT, R19, R24, PT ;  /* 0x000000181300720c */ /* 0x000fe40003f64070 */
[----:B------:R-:W-:-:S02]  /*19f0*/  ISETP.GE.AND P5, PT, R26, RZ, PT ;  /* 0x000000ff1a00720c */ /* 0x000fc40003fa6270 */
[----:B------:R-:W-:Y:S02]  /*1a00*/  SEL R22, R15, R22, !P0 ;  /* 0x000000160f167207 */ /* 0x000fe40004000000 */
[----:B------:R-:W-:-:S07]  /*1a10*/  @!P2 IADD3 R21, PT, PT, -R21, RZ, RZ ;  /* 0x000000ff1515a210 */ /* 0x000fce0007ffe1ff */
[----:B------:R-:W-:Y:S02]  /*1a20*/  @!P3 IMAD.IADD R24, R24, 0x1, -R17 ;  /* 0x000000011818b824 */ /* 0x000fe400078e0a11 */
[----:B------:R-:W-:-:S03]  /*1a30*/  @!P3 VIADD R23, R23, 0x1 ;  /* 0x000000011717b836 */ /* 0x000fc60000000000 */
[----:B------:R-:W-:Y:S01]  /*1a40*/  ISETP.GE.U32.AND P6, PT, R24, R19, PT ;  /* 0x000000131800720c */ /* 0x000fe20003fc6070 */
[----:B------:R-:W-:Y:S01]  /*1a50*/  FADD R24, -R20, R25 ;  /* 0x0000001914187221 */ /* 0x000fe20000000100 */
[----:B------:R-:W-:Y:S02]  /*1a60*/  I2FP.F32.S32 R25, R8 ;  /* 0x0000000800197245 */ /* 0x000fe40000201400 */
[----:B------:R-:W-:Y:S01]  /*1a70*/  SEL R8, R15, R21, !P0 ;  /* 0x000000150f087207 */ /* 0x000fe20004000000 */
[----:B------:R-:W-:Y:S01]  /*1a80*/  FMUL R24, R24, R24 ;  /* 0x0000001818187220 */ /* 0x000fe20000400000 */
[----:B------:R-:W-:Y:S01]  /*1a90*/  I2FP.F32.S32 R21, R22 ;  /* 0x0000001600157245 */ /* 0x000fe20000201400 */
[----:B------:R-:W-:Y:S01]  /*1aa0*/  FADD R25, -R16, R25 ;  /* 0x0000001910197221 */ /* 0x000fe20000000100 */
[----:B------:R-:W-:-:S03]  /*1ab0*/  IADD3 R27, PT, PT, -R8, RZ, RZ ;  /* 0x000000ff081b7210 */ /* 0x000fc60007ffe1ff */
[----:B------:R-:W-:Y:S01]  /*1ac0*/  FFMA R25, R25, R25, R24 ;  /* 0x0000001919197223 */ /* 0x000fe20000000018 */
[----:B------:R-:W-:Y:S02]  /*1ad0*/  IMAD.MOV R24, RZ, RZ, -R22 ;  /* 0x000000ffff187224 */ /* 0x000fe400078e0a16 */
[----:B------:R-:W-:Y:S01]  /*1ae0*/  FADD R21, -R20, R21 ;  /* 0x0000001514157221 */ /* 0x000fe20000000100 */
[----:B------:R-:W-:Y:S02]  /*1af0*/  @P6 VIADD R23, R23, 0x1 ;  /* 0x0000000117176836 */ /* 0x000fe40000000000 */
[----:B------:R-:W-:Y:S01]  /*1b00*/  IMAD R9, R24, UR8, R9 ;  /* 0x0000000818097c24 */ /* 0x000fe2000f8e0209 */
[----:B------:R-:W-:Y:S01]  /*1b10*/  FSETP.GEU.AND P1, PT, R25, R12, PT ;  /* 0x0000000c1900720b */ /* 0x000fe20003f2e000 */
[----:B------:R-:W-:Y:S02]  /*1b20*/  @!P5 IMAD.MOV R23, RZ, RZ, -R23 ;  /* 0x000000ffff17d224 */ /* 0x000fe400078e0a17 */
[----:B------:R-:W-:Y:S01]  /*1b30*/  IMAD R10, R27, UR8, R10 ;  /* 0x000000081b0a7c24 */ /* 0x000fe2000f8e020a */
[----:B------:R-:W-:-:S02]  /*1b40*/  I2FP.F32.S32 R9, R9 ;  /* 0x0000000900097245 */ /* 0x000fc40000201400 */
[----:B------:R-:W-:Y:S02]  /*1b50*/  SEL R23, R15, R23, !P0 ;  /* 0x000000170f177207 */ /* 0x000fe40004000000 */
[----:B------:R-:W-:Y:S01]  /*1b60*/  FSEL R12, R25, R12, !P1 ;  /* 0x0000000c190c7208 */ /* 0x000fe20004800000 */
[----:B------:R-:W-:Y:S01]  /*1b70*/  FADD R9, -R16, R9 ;  /* 0x0000000910097221 */ /* 0x000fe20000000100 */
[----:B------:R-:W-:Y:S01]  /*1b80*/  I2FP.F32.S32 R25, R8 ;  /* 0x0000000800197245 */ /* 0x000fe20000201400 */
[----:B------:R-:W-:Y:S01]  /*1b90*/  FMUL R8, R21, R21 ;  /* 0x0000001515087220 */ /* 0x000fe20000400000 */
[----:B------:R-:W-:Y:S01]  /*1ba0*/  IMAD.MOV R22, RZ, RZ, -R23 ;  /* 0x000000ffff167224 */ /* 0x000fe200078e0a17 */
[----:B------:R-:W-:Y:S02]  /*1bb0*/  I2FP.F32.S32 R21, R10 ;  /* 0x0000000a00157245 */ /* 0x000fe40000201400 */
[----:B------:R-:W-:Y:S01]  /*1bc0*/  FADD R25, -R20, R25 ;  /* 0x0000001914197221 */ /* 0x000fe20000000100 */
[----:B------:R-:W-:Y:S01]  /*1bd0*/  FFMA R9, R9, R9, R8 ;  /* 0x0000000909097223 */ /* 0x000fe20000000008 */
[----:B------:R-:W-:Y:S01]  /*1be0*/  IMAD R11, R22, UR8, R11 ;  /* 0x00000008160b7c24 */ /* 0x000fe2000f8e020b */
[----:B------:R-:W-:Y:S01]  /*1bf0*/  I2FP.F32.S32 R23, R23 ;  /* 0x0000001700177245 */ /* 0x000fe20000201400 */
[----:B------:R-:W-:Y:S01]  /*1c00*/  FMUL R8, R25, R25 ;  /* 0x0000001919087220 */ /* 0x000fe20000400000 */
[----:B------:R-:W-:Y:S01]  /*1c10*/  FADD R21, -R16, R21 ;  /* 0x0000001510157221 */ /* 0x000fe20000000100 */
[----:B------:R-:W-:-:S02]  /*1c20*/  FSETP.GEU.AND P1, PT, R9, R12, PT ;  /* 0x0000000c0900720b */ /* 0x000fc40003f2e000 */
[----:B------:R-:W-:Y:S01]  /*1c30*/  I2FP.F32.S32 R11, R11 ;  /* 0x0000000b000b7245 */ /* 0x000fe20000201400 */
[----:B------:R-:W-:Y:S01]  /*1c40*/  FADD R23, -R20, R23 ;  /* 0x0000001714177221 */ /* 0x000fe20000000100 */
[----:B------:R-:W-:Y:S01]  /*1c50*/  FFMA R8, R21, R21, R8 ;  /* 0x0000001515087223 */ /* 0x000fe20000000008 */
[----:B------:R-:W-:Y:S02]  /*1c60*/  FSEL R9, R9, R12, !P1 ;  /* 0x0000000c09097208 */ /* 0x000fe40004800000 */
[----:B------:R-:W-:Y:S01]  /*1c70*/  FMUL R10, R23, R23 ;  /* 0x00000017170a7220 */ /* 0x000fe20000400000 */
[----:B------:R-:W-:Y:S01]  /*1c80*/  FADD R11, -R16, R11 ;  /* 0x0000000b100b7221 */ /* 0x000fe20000000100 */
[----:B------:R-:W-:-:S03]  /*1c90*/  FSETP.GEU.AND P1, PT, R8, R9, PT ;  /* 0x000000090800720b */ /* 0x000fc60003f2e000 */
[----:B------:R-:W-:Y:S01]  /*1ca0*/  FFMA R10, R11, R11, R10 ;  /* 0x0000000b0b0a7223 */ /* 0x000fe2000000000a */
[----:B------:R-:W-:-:S04]  /*1cb0*/  FSEL R9, R8, R9, !P1 ;  /* 0x0000000908097208 */ /* 0x000fc80004800000 */
[----:B------:R-:W-:-:S04]  /*1cc0*/  FSETP.GEU.AND P1, PT, R10, R9, PT ;  /* 0x000000090a00720b */ /* 0x000fc80003f2e000 */
[----:B------:R-:W-:Y:S01]  /*1cd0*/  FSEL R12, R10, R9, !P1 ;  /* 0x000000090a0c7208 */ /* 0x000fe20004800000 */
[----:B------:R-:W-:Y:S08]  /*1ce0*/  BRA.U UP1, `(.L_x_13) ;  /* 0xfffffff901407547 */ /* 0x000ff0000b83ffff */
[----:B------:R-:W-:-:S05]  /*1cf0*/  UMOV UR5, UR6 ;  /* 0x0000000600057c82 */ /* 0x000fca0008000000 */
.L_x_12:
[----:B------:R-:W-:-:S09]  /*1d00*/  UISETP.NE.AND UP1, UPT, UR13, URZ, UPT ;  /* 0x000000ff0d00728c */ /* 0x000fd2000bf25270 */
[----:B------:R-:W-:Y:S05]  /*1d10*/  BRA.U !UP1, `(.L_x_11) ;  /* 0x0000000509547547 */ /* 0x000fea000b800000 */
[----:B------:R-:W-:Y:S02]  /*1d20*/  UISETP.NE.AND UP1, UPT, UR13, 0x1, UPT ;  /* 0x000000010d00788c */ /* 0x000fe4000bf25270 */
[----:B------:R-:W-:-:S04]  /*1d30*/  ULOP3.LUT UR6, UR7, 0x1, URZ, 0xc0, !UPT ;  /* 0x0000000107067892 */ /* 0x000fc8000f8ec0ff */
[----:B------:R-:W-:-:S03]  /*1d40*/  UISETP.NE.U32.AND UP2, UPT, UR6, 0x1, UPT ;  /* 0x000000010600788c */ /* 0x000fc6000bf45070 */
[----:B------:R-:W-:Y:S08]  /*1d50*/  BRA.U !UP1, `(.L_x_14) ;  /* 0x0000000109d07547 */ /* 0x000ff0000b800000 */
[----:B------:R-:W0:Y:S01]  /*1d60*/  S2UR UR9, SR_CgaCtaId ;  /* 0x00000000000979c3 */ /* 0x000e220000008800 */
[----:B------:R-:W-:Y:S02]  /*1d70*/  UMOV UR6, 0x400 ;  /* 0x0000040000067882 */ /* 0x000fe40000000000 */
[----:B0-----:R-:W-:-:S04]  /*1d80*/  ULEA UR6, UR9, UR6, 0x18 ;  /* 0x0000000609067291 */ /* 0x001fc8000f8ec0ff */
[----:B------:R-:W-:Y:S02]  /*1d90*/  ULEA UR6, UR5, UR6, 0x2 ;  /* 0x0000000605067291 */ /* 0x000fe4000f8e10ff */
[----:B------:R-:W-:-:S07]  /*1da0*/  UIADD3 UR5, UPT, UPT, UR5, 0x2, URZ ;  /* 0x0000000205057890 */ /* 0x000fce000fffe0ff */
[----:B------:R-:W0:Y:S02]  /*1db0*/  LDS.64 R8, [UR6] ;  /* 0x00000006ff087984 */ /* 0x000e240008000a00 */
[----:B0-----:R-:W-:Y:S02]  /*1dc0*/  IABS R22, R8 ;  /* 0x0000000800167213 */ /* 0x001fe40000000000 */
[----:B------:R-:W-:-:S03]  /*1dd0*/  IABS R24, R9 ;  /* 0x0000000900187213 */ /* 0x000fc60000000000 */
[----:B------:R-:W-:-:S04]  /*1de0*/  IMAD.HI.U32 R10, R14, R22, RZ ;  /* 0x000000160e0a7227 */ /* 0x000fc800078e00ff */
[----:B------:R-:W-:Y:S02]  /*1df0*/  IMAD.MOV R21, RZ, RZ, -R10 ;  /* 0x000000ffff157224 */ /* 0x000fe400078e0a0a */
[----:B------:R-:W-:-:S04]  /*1e00*/  IMAD.HI.U32 R11, R14, R24, RZ ;  /* 0x000000180e0b7227 */ /* 0x000fc800078e00ff */
[----:B------:R-:W-:Y:S01]  /*1e10*/  IMAD R22, R17, R21, R22 ;  /* 0x0000001511167224 */ /* 0x000fe200078e0216 */
[----:B------:R-:W-:-:S04]  /*1e20*/  IADD3 R21, PT, PT, -R11, RZ, RZ ;  /* 0x000000ff0b157210 */ /* 0x000fc80007ffe1ff */
[----:B------:R-:W-:Y:S01]  /*1e30*/  ISETP.GT.U32.AND P3, PT, R19, R22, PT ;  /* 0x000000161300720c */ /* 0x000fe20003f64070 */
[----:B------:R-:W-:Y:S01]  /*1e40*/  IMAD R24, R17, R21, R24 ;  /* 0x0000001511187224 */ /* 0x000fe200078e0218 */
[----:B------:R-:W-:-:S04]  /*1e50*/  LOP3.LUT R21, R8, UR8, RZ, 0x3c, !PT ;  /* 0x0000000808157c12 */ /* 0x000fc8000f8e3cff */
[----:B------:R-:W-:Y:S02]  /*1e60*/  ISETP.GT.U32.AND P5, PT, R19, R24, PT ;  /* 0x000000181300720c */ /* 0x000fe40003fa4070 */
[----:B------:R-:W-:Y:S02]  /*1e70*/  ISETP.GE.AND P4, PT, R21, RZ, PT ;  /* 0x000000ff1500720c */ /* 0x000fe40003f86270 */
[----:B------:R-:W-:-:S03]  /*1e80*/  LOP3.LUT R21, R9, UR8, RZ, 0x3c, !PT ;  /* 0x0000000809157c12 */ /* 0x000fc6000f8e3cff */
[----:B------:R-:W-:Y:S01]  /*1e90*/  @!P3 IMAD.IADD R22, R22, 0x1, -R17 ;  /* 0x000000011616b824 */ /* 0x000fe200078e0a11 */
[----:B------:R-:W-:-:S04]  /*1ea0*/  @!P3 IADD3 R10, PT, PT, R10, 0x1, RZ ;  /* 0x000000010a0ab810 */ /* 0x000fc80007ffe0ff */
[----:B------:R-:W-:Y:S01]  /*1eb0*/  ISETP.GE.U32.AND P1, PT, R22, R19, PT ;  /* 0x000000131600720c */ /* 0x000fe20003f26070 */
[----:B------:R-:W-:Y:S02]  /*1ec0*/  @!P5 IMAD.IADD R24, R24, 0x1, -R17 ;  /* 0x000000011818d824 */ /* 0x000fe400078e0a11 */
[----:B------:R-:W-:-:S03]  /*1ed0*/  @!P5 VIADD R11, R11, 0x1 ;  /* 0x000000010b0bd836 */ /* 0x000fc60000000000 */
[----:B------:R-:W-:-:S07]  /*1ee0*/  ISETP.GE.U32.AND P2, PT, R24, R19, PT ;  /* 0x000000131800720c */ /* 0x000fce0003f46070 */
[----:B------:R-:W-:Y:S01]  /*1ef0*/  @P1 VIADD R10, R10, 0x1 ;  /* 0x000000010a0a1836 */ /* 0x000fe20000000000 */
[----:B------:R-:W-:-:S03]  /*1f00*/  ISETP.GE.AND P1, PT, R21, RZ, PT ;  /* 0x000000ff1500720c */ /* 0x000fc60003f26270 */
[----:B------:R-:W-:Y:S02]  /*1f10*/  @!P4 IMAD.MOV R10, RZ, RZ, -R10 ;  /* 0x000000ffff0ac224 */ /* 0x000fe400078e0a0a */
[----:B------:R-:W-:-:S03]  /*1f20*/  @P2 IADD3 R11, PT, PT, R11, 0x1, RZ ;  /* 0x000000010b0b2810 */ /* 0x000fc60007ffe0ff */
[----:B------:R-:W-:-:S04]  /*1f30*/  SEL R10, R15, R10, !P0 ;  /* 0x0000000a0f0a7207 */ /* 0x000fc80004000000 */
[----:B------:R-:W-:Y:S01]  /*1f40*/  IADD3 R23, PT, PT, -R10, RZ, RZ ;  /* 0x000000ff0a177210 */ /* 0x000fe20007ffe1ff */
[----:B------:R-:W-:-:S04]  /*1f50*/  @!P1 IMAD.MOV R11, RZ, RZ, -R11 ;  /* 0x000000ffff0b9224 */ /* 0x000fc800078e0a0b */
[----:B------:R-:W-:Y:S01]  /*1f60*/  IMAD R8, R23, UR8, R8 ;  /* 0x0000000817087c24 */ /* 0x000fe2000f8e0208 */
[----:B------:R-:W-:Y:S02]  /*1f70*/  SEL R21, R15, R11, !P0 ;  /* 0x0000000b0f157207 */ /* 0x000fe40004000000 */
[----:B------:R-:W-:-:S03]  /*1f80*/  I2FP.F32.S32 R11, R10 ;  /* 0x0000000a000b7245 */ /* 0x000fc60000201400 */
[----:B------:R-:W-:Y:S01]  /*1f90*/  IMAD.MOV R22, RZ, RZ, -R21 ;  /* 0x000000ffff167224 */ /* 0x000fe200078e0a15 */
[----:B------:R-:W-:Y:S01]  /*1fa0*/  I2FP.F32.S32 R21, R21 ;  /* 0x0000001500157245 */ /* 0x000fe20000201400 */
[----:B------:R-:W-:Y:S01]  /*1fb0*/  FADD R10, -R20, R11 ;  /* 0x0000000b140a7221 */ /* 0x000fe20000000100 */
[----:B------:R-:W-:Y:S01]  /*1fc0*/  I2FP.F32.S32 R11, R8 ;  /* 0x00000008000b7245 */ /* 0x000fe20000201400 */
[----:B------:R-:W-:Y:S02]  /*1fd0*/  IMAD R9, R22, UR8, R9 ;  /* 0x0000000816097c24 */ /* 0x000fe4000f8e0209 */
[----:B------:R-:W-:Y:S01]  /*1fe0*/  FMUL R10, R10, R10 ;  /* 0x0000000a0a0a7220 */ /* 0x000fe20000400000 */
[----:B------:R-:W-:Y:S01]  /*1ff0*/  FADD R21, -R20, R21 ;  /* 0x0000001514157221 */ /* 0x000fe20000000100 */
[----:B------:R-:W-:Y:S01]  /*2000*/  FADD R11, -R16, R11 ;  /* 0x0000000b100b7221 */ /* 0x000fe20000000100 */
[----:B------:R-:W-:Y:S02]  /*2010*/  I2FP.F32.S32 R9, R9 ;  /* 0x0000000900097245 */ /* 0x000fe40000201400 */
[----:B------:R-:W-:Y:S01]  /*2020*/  FMUL R8, R21, R21 ;  /* 0x0000001515087220 */ /* 0x000fe20000400000 */
[----:B------:R-:W-:-:S02]  /*2030*/  FFMA R11, R11, R11, R10 ;  /* 0x0000000b0b0b7223 */ /* 0x000fc4000000000a */
[----:B------:R-:W-:-:S03]  /*2040*/  FADD R9, -R16, R9 ;  /* 0x0000000910097221 */ /* 0x000fc60000000100 */
[----:B------:R-:W-:Y:S01]  /*2050*/  FSETP.GEU.AND P1, PT, R11, R12, PT ;  /* 0x0000000c0b00720b */ /* 0x000fe20003f2e000 */
[----:B------:R-:W-:-:S03]  /*2060*/  FFMA R8, R9, R9, R8 ;  /* 0x0000000909087223 */ /* 0x000fc60000000008 */
[----:B------:R-:W-:-:S04]  /*2070*/  FSEL R11, R11, R12, !P1 ;  /* 0x0000000c0b0b7208 */ /* 0x000fc80004800000 */
[----:B------:R-:W-:-:S04]  /*2080*/  FSETP.GEU.AND P1, PT, R8, R11, PT ;  /* 0x0000000b0800720b */ /* 0x000fc80003f2e000 */
[----:B------:R-:W-:-:S09]  /*2090*/  FSEL R12, R8, R11, !P1 ;  /* 0x0000000b080c7208 */ /* 0x000fd20004800000 */
.L_x_14:
[----:B------:R-:W-:Y:S05]  /*20a0*/  BRA.U UP2, `(.L_x_11) ;  /* 0x0000000102707547 */ /* 0x000fea000b800000 */
[----:B------:R-:W0:Y:S01]  /*20b0*/  S2UR UR9, SR_CgaCtaId ;  /* 0x00000000000979c3 */ /* 0x000e220000008800 */
[----:B------:R-:W-:Y:S02]  /*20c0*/  UMOV UR6, 0x400 ;  /* 0x0000040000067882 */ /* 0x000fe40000000000 */
[----:B0-----:R-:W-:-:S04]  /*20d0*/  ULEA UR6, UR9, UR6, 0x18 ;  /* 0x0000000609067291 */ /* 0x001fc8000f8ec0ff */
[----:B------:R-:W-:-:S09]  /*20e0*/  ULEA UR5, UR5, UR6, 0x2 ;  /* 0x0000000605057291 */ /* 0x000fd2000f8e10ff */
[----:B------:R-:W0:Y:S02]  /*20f0*/  LDS R11, [UR5] ;  /* 0x00000005ff0b7984 */ /* 0x000e240008000800 */
[----:B0-----:R-:W-:-:S05]  /*2100*/  IABS R8, R11 ;  /* 0x0000000b00087213 */ /* 0x001fca0000000000 */
        /* <DEDUP_REMOVED lines=9> */
[----:B------:R-:W-:-:S06]  /*21a0*/  @P1 VIADD R14, R14, 0x1 ;  /* 0x000000010e0e1836 */ /* 0x000fcc0000000000 */
[----:B------:R-:W-:-:S04]  /*21b0*/  @!P3 IADD3 R14, PT, PT, -R14, RZ, RZ ;  /* 0x000000ff0e0eb210 */ /* 0x000fc80007ffe1ff */
[----:B------:R-:W-:-:S04]  /*21c0*/  SEL R14, R15, R14, !P0 ;  /* 0x0000000e0f0e7207 */ /* 0x000fc80004000000 */
[----:B------:R-:W-:Y:S01]  /*21d0*/  I2FP.F32.S32 R9, R14 ;  /* 0x0000000e00097245 */ /* 0x000fe20000201400 */
[----:B------:R-:W-:-:S04]  /*21e0*/  IMAD.MOV R8, RZ, RZ, -R14 ;  /* 0x000000ffff087224 */ /* 0x000fc800078e0a0e */
[----:B------:R-:W-:Y:S02]  /*21f0*/  IMAD R8, R8, UR8, R11 ;  /* 0x0000000808087c24 */ /* 0x000fe4000f8e020b */
[----:B------:R-:W-:-:S03]  /*2200*/  FADD R20, -R20, R9 ;  /* 0x0000000914147221 */ /* 0x000fc60000000100 */
[----:B------:R-:W-:Y:S01]  /*2210*/  I2FP.F32.S32 R9, R8 ;  /* 0x0000000800097245 */ /* 0x000fe20000201400 */
[----:B------:R-:W-:-:S04]  /*2220*/  FMUL R20, R20, R20 ;  /* 0x0000001414147220 */ /* 0x000fc80000400000 */
[----:B------:R-:W-:-:S04]  /*2230*/  FADD R9, -R16, R9 ;  /* 0x0000000910097221 */ /* 0x000fc80000000100 */
[----:B------:R-:W-:-:S05]  /*2240*/  FFMA R9, R9, R9, R20 ;  /* 0x0000000909097223 */ /* 0x000fca0000000014 */
[----:B------:R-:W-:-:S04]  /*2250*/  FSETP.GEU.AND P0, PT, R9, R12, PT ;  /* 0x0000000c0900720b */ /* 0x000fc80003f0e000 */
[----:B------:R-:W-:-:S09]  /*2260*/  FSEL R12, R9, R12, !P0 ;  /* 0x0000000c090c7208 */ /* 0x000fd20004000000 */
.L_x_11:
[----:B------:R-:W-:Y:S05]  /*2270*/  BSYNC.RECONVERGENT B0 ;  /* 0x0000000000007941 */ /* 0x000fea0003800200 */
.L_x_10:
[----:B------:R-:W-:Y:S06]  /*2280*/  BAR.SYNC.DEFER_BLOCKING 0x0 ;  /* 0x0000000000007b1d */ /* 0x000fec0000010000 */
[----:B------:R-:W-:Y:S05]  /*2290*/  BRA.U UP0, `(.L_x_15) ;  /* 0xffffffdd00b87547 */ /* 0x000fea000b83ffff */
.L_x_0:
[----:B------:R-:W4:Y:S02]  /*22a0*/  LDCU.64 UR4, c[0x0][0x380] ;  /* 0x00007000ff0477ac */ /* 0x000f240008000a00 */
[----:B----4-:R-:W-:-:S05]  /*22b0*/  IADD3 R2, P0, PT, R7, UR4, RZ ;  /* 0x0000000407027c10 */ /* 0x010fca000ff1e0ff */
[----:B-12---:R-:W-:-:S05]  /*22c0*/  IMAD.X R3, RZ, RZ, UR5, P0 ;  /* 0x00000005ff037e24 */ /* 0x006fca00080e06ff */
[----:B------:R-:W2:Y:S01]  /*22d0*/  LDG.E.U8 R2, desc[UR10][R2.64] ;  /* 0x0000000a02027981 */ /* 0x000ea2000c1e1100 */
[----:B------:R-:W-:Y:S01]  /*22e0*/  IADD3 R0, PT, PT, R12, -0xd000000, RZ ;  /* 0xf30000000c007810 */ /* 0x000fe20007ffe0ff */
[----:B------:R1:W4:Y:S01]  /*22f0*/  MUFU.RSQ R5, R12 ;  /* 0x0000000c00057308 */ /* 0x0003220000001400 */
[----:B------:R-:W-:Y:S02]  /*2300*/  BSSY.RECONVERGENT B0, `(.L_x_16) ;  /* 0x000000b000007945 */ /* 0x000fe40003800200 */
[----:B------:R-:W-:Y:S02]  /*2310*/  ISETP.GT.U32.AND P1, PT, R0, 0x727fffff, PT ;  /* 0x727fffff0000780c */ /* 0x000fe40003f24070 */
[----:B--2---:R-:W-:-:S11]  /*2320*/  ISETP.GT.U32.AND P0, PT, R2, 0x7e, PT ;  /* 0x0000007e0200780c */ /* 0x004fd60003f04070 */
[----:B-1--4-:R-:W-:Y:S05]  /*2330*/  @!P1 BRA `(.L_x_17) ;  /* 0x00000000000c9947 */ /* 0x012fea0003800000 */
[----:B0-----:R-:W-:-:S07]  /*2340*/  MOV R6, 0x2360 ;  /* 0x0000236000067802 */ /* 0x001fce0000000f00 */
[----:B---3--:R-:W-:Y:S05]  /*2350*/  CALL.REL.NOINC `($__internal_1_$__cuda_sm20_sqrt_rn_f32_slowpath) ;  /* 0x0000000000787944 */ /* 0x008fea0003c00000 */
[----:B------:R-:W-:Y:S05]  /*2360*/  BRA `(.L_x_18) ;  /* 0x0000000000107947 */ /* 0x000fea0003800000 */
.L_x_17:
[C---:B------:R-:W-:Y:S01]  /*2370*/  FMUL.FTZ R3, R5.reuse, R12 ;  /* 0x0000000c05037220 */ /* 0x040fe20000410000 */
[----:B------:R-:W-:-:S03]  /*2380*/  FMUL.FTZ R2, R5, 0.5 ;  /* 0x3f00000005027820 */ /* 0x000fc60000410000 */
[----:B------:R-:W-:-:S04]  /*2390*/  FFMA R0, -R3, R3, R12 ;  /* 0x0000000303007223 */ /* 0x000fc8000000010c */
[----:B------:R-:W-:-:S07]  /*23a0*/  FFMA R0, R0, R2, R3 ;  /* 0x0000000200007223 */ /* 0x000fce0000000003 */
.L_x_18:
[----:B------:R-:W-:Y:S05]  /*23b0*/  BSYNC.RECONVERGENT B0 ;  /* 0x0000000000007941 */ /* 0x000fea0003800200 */
.L_x_16:
[----:B------:R-:W1:Y:S01]  /*23c0*/  LDC.64 R2, c[0x0][0x398] ;  /* 0x0000e600ff027b82 */ /* 0x000e620000000a00 */
[----:B------:R-:W-:Y:S01]  /*23d0*/  FSEL R5, R0, -R0, P0 ;  /* 0x8000000000057208 */ /* 0x000fe20000000000 */
[----:B-1----:R-:W-:-:S05]  /*23e0*/  IMAD.WIDE.U32 R2, R7, 0x4, R2 ;  /* 0x0000000407027825 */ /* 0x002fca00078e0002 */
[----:B------:R-:W-:Y:S01]  /*23f0*/  STG.E desc[UR10][R2.64], R5 ;  /* 0x0000000502007986 */ /* 0x000fe2000c10190a */
[----:B------:R-:W-:Y:S05]  /*2400*/  EXIT ;  /* 0x000000000000794d */ /* 0x000fea0003800000 */
        .weak           $__internal_0_$__cuda_sm20_div_u16
        .type           $__internal_0_$__cuda_sm20_div_u16,@function
        .size           $__internal_0_$__cuda_sm20_div_u16,($__internal_1_$__cuda_sm20_sqrt_rn_f32_slowpath - $__internal_0_$__cuda_sm20_div_u16)
$__internal_0_$__cuda_sm20_div_u16:
[----:B------:R-:W0:Y:S01]  /*2410*/  I2F.U16 R0, UR4 ;  /* 0x0000000400007d06 */ /* 0x000e220008101000 */
[----:B------:R-:W-:Y:S01]  /*2420*/  IMAD.MOV.U32 R2, RZ, RZ, 0x4b800000 ;  /* 0x4b800000ff027424 */ /* 0x000fe200078e00ff */
[C---:B0-----:R-:W-:Y:S02]  /*2430*/  FSETP.GEU.AND P1, PT, |R0|.reuse, 1.175494350822287508e-38, PT ;  /* 0x008000000000780b */ /* 0x041fe40003f2e200 */
[----:B------:R-:W-:Y:S02]  /*2440*/  FSETP.GT.AND P0, PT, |R0|, 8.50705917302346158658e+37, PT ;  /* 0x7e8000000000780b */ /* 0x000fe40003f04200 */
[----:B------:R-:W-:-:S04]  /*2450*/  FSEL R2, R2, 1, !P1 ;  /* 0x3f80000002027808 */ /* 0x000fc80004800000 */
[----:B------:R-:W-:Y:S01]  /*2460*/  FSEL R3, R2, 0.25, !P0 ;  /* 0x3e80000002037808 */ /* 0x000fe20004000000 */
[----:B------:R-:W-:Y:S01]  /*2470*/  IMAD.MOV.U32 R2, RZ, RZ, R6 ;  /* 0x000000ffff027224 */ /* 0x000fe200078e0006 */
[----:B------:R-:W-:-:S03]  /*2480*/  ISETP.NE.U32.AND P0, PT, RZ, UR4, PT ;  /* 0x00000004ff007c0c */ /* 0x000fc6000bf05070 */
[----:B------:R-:W-:Y:S01]  /*2490*/  FMUL R4, R0, R3 ;  /* 0x0000000300047220 */ /* 0x000fe20000400000 */
[----:B------:R-:W-:-:S05]  /*24a0*/  I2FP.F32.U32.RZ R0, 0xfff ;  /* 0x00000fff00007845 */ /* 0x000fca000020d000 */
[----:B------:R-:W0:Y:S02]  /*24b0*/  MUFU.RCP R4, R4 ;  /* 0x0000000400047308 */ /* 0x000e240000001000 */
[----:B0-----:R-:W-:-:S04]  /*24c0*/  FMUL R3, R3, R4 ;  /* 0x0000000403037220 */ /* 0x001fc80000400000 */
[----:B------:R-:W-:-:S04]  /*24d0*/  VIADD R3, R3, 0x2 ;  /* 0x0000000203037836 */ /* 0x000fc80000000000 */
[----:B------:R-:W-:Y:S01]  /*24e0*/  FMUL.RZ R0, R0, R3 ;  /* 0x0000000300007220 */ /* 0x000fe2000040c000 */
[----:B------:R-:W-:-:S05]  /*24f0*/  IMAD.MOV.U32 R3, RZ, RZ, 0x0 ;  /* 0x00000000ff037424 */ /* 0x000fca00078e00ff */
[----:B------:R-:W0:Y:S02]  /*2500*/  F2I.U32.TRUNC.NTZ R0, R0 ;  /* 0x0000000000007305 */ /* 0x000e24000020f000 */
[----:B0-----:R-:W-:Y:S02]  /*2510*/  LOP3.LUT R5, R0, 0xffff, RZ, 0xc0, !PT ;  /* 0x0000ffff00057812 */ /* 0x001fe400078ec0ff */
[----:B------:R-:W-:Y:S01]  /*2520*/  @!P0 MOV R5, 0xffffffff ;  /* 0xffffffff00058802 */ /* 0x000fe20000000f00 */
[----:B------:R-:W-:Y:S06]  /*2530*/  RET.REL.NODEC R2 `(_Z7sdt_gpuPhiPiPfii) ;  /* 0xffffffd802b07950 */ /* 0x000fec0003c3ffff */
        .weak           $__internal_1_$__cuda_sm20_sqrt_rn_f32_slowpath
        .type           $__internal_1_$__cuda_sm20_sqrt_rn_f32_slowpath,@function
        .size           $__internal_1_$__cuda_sm20_sqrt_rn_f32_slowpath,(.L_x_22 - $__internal_1_$__cuda_sm20_sqrt_rn_f32_slowpath)
$__internal_1_$__cuda_sm20_sqrt_rn_f32_slowpath:
[----:B------:R-:W-:-:S13]  /*2540*/  LOP3.LUT P1, RZ, R12, 0x7fffffff, RZ, 0xc0, !PT ;  /* 0x7fffffff0cff7812 */ /* 0x000fda000782c0ff */
[----:B------:R-:W-:Y:S01]  /*2550*/  @!P1 MOV R0, R12 ;  /* 0x0000000c00009202 */ /* 0x000fe20000000f00 */
[----:B------:R-:W-:Y:S06]  /*2560*/  @!P1 BRA `(.L_x_19) ;  /* 0x0000000000409947 */ /* 0x000fec0003800000 */
[----:B------:R-:W-:-:S13]  /*2570*/  FSETP.GEU.FTZ.AND P1, PT, R12, RZ, PT ;  /* 0x000000ff0c00720b */ /* 0x000fda0003f3e000 */
[----:B------:R-:W-:Y:S01]  /*2580*/  @!P1 IMAD.MOV.U32 R0, RZ, RZ, 0x7fffffff ;  /* 0x7fffffffff009424 */ /* 0x000fe200078e00ff */
[----:B------:R-:W-:Y:S06]  /*2590*/  @!P1 BRA `(.L_x_19) ;  /* 0x0000000000349947 */ /* 0x000fec0003800000 */
[----:B------:R-:W-:-:S13]  /*25a0*/  FSETP.GTU.FTZ.AND P1, PT, |R12|, +INF , PT ;  /* 0x7f8000000c00780b */ /* 0x000fda0003f3c200 */
[----:B------:R-:W-:Y:S01]  /*25b0*/  @P1 FADD.FTZ R0, R12, 1 ;  /* 0x3f8000000c001421 */ /* 0x000fe20000010000 */
[----:B------:R-:W-:Y:S06]  /*25c0*/  @P1 BRA `(.L_x_19) ;  /* 0x0000000000281947 */ /* 0x000fec0003800000 */
[----:B------:R-:W-:-:S13]  /*25d0*/  FSETP.NEU.FTZ.AND P1, PT, |R12|, +INF , PT ;  /* 0x7f8000000c00780b */ /* 0x000fda0003f3d200 */
[----:B------:R-:W-:-:S04]  /*25e0*/  @P1 FFMA R2, R12, 1.84467440737095516160e+19, RZ ;  /* 0x5f8000000c021823 */ /* 0x000fc800000000ff */
[----:B------:R-:W0:Y:S02]  /*25f0*/  @P1 MUFU.RSQ R3, R2 ;  /* 0x0000000200031308 */ /* 0x000e240000001400 */
[----:B0-----:R-:W-:Y:S01]  /*2600*/  @P1 FMUL.FTZ R5, R2, R3 ;  /* 0x0000000302051220 */ /* 0x001fe20000410000 */
[----:B------:R-:W-:-:S03]  /*2610*/  @P1 FMUL.FTZ R3, R3, 0.5 ;  /* 0x3f00000003031820 */ /* 0x000fc60000410000 */
[----:B------:R-:W-:-:S04]  /*2620*/  @P1 FADD.FTZ R0, -R5, -RZ ;  /* 0x800000ff05001221 */ /* 0x000fc80000010100 */
[----:B------:R-:W-:Y:S01]  /*2630*/  @P1 FFMA R4, R5, R0, R2 ;  /* 0x0000000005041223 */ /* 0x000fe20000000002 */
[----:B------:R-:W-:-:S03]  /*2640*/  @!P1 IMAD.MOV.U32 R0, RZ, RZ, R12 ;  /* 0x000000ffff009224 */ /* 0x000fc600078e000c */
[----:B------:R-:W-:-:S04]  /*2650*/  @P1 FFMA R3, R4, R3, R5 ;  /* 0x0000000304031223 */ /* 0x000fc80000000005 */
[----:B------:R-:W-:-:S07]  /*2660*/  @P1 FMUL.FTZ R0, R3, 2.3283064365386962891e-10 ;  /* 0x2f80000003001820 */ /* 0x000fce0000410000 */
.L_x_19:
[----:B------:R-:W-:Y:S01]  /*2670*/  MOV R2, R6 ;  /* 0x0000000600027202 */ /* 0x000fe20000000f00 */
[----:B------:R-:W-:-:S04]  /*2680*/  IMAD.MOV.U32 R3, RZ, RZ, 0x0 ;  /* 0x00000000ff037424 */ /* 0x000fc800078e00ff */
[----:B------:R-:W-:Y:S05]  /*2690*/  RET.REL.NODEC R2 `(_Z7sdt_gpuPhiPiPfii) ;  /* 0xffffffd802587950 */ /* 0x000fea0003c3ffff */
.L_x_20:
[----:B------:R-:W-:-:S00]  /*26a0*/  BRA `(.L_x_20) ;  /* 0xfffffffc00fc7947 */ /* 0x000fc0000383ffff */
[----:B------:R-:W-:-:S00]  /*26b0*/  NOP ;  /* 0x0000000000007918 */ /* 0x000fc00000000000 */
        /* <DEDUP_REMOVED lines=12> */
.L_x_22:


//--------------------- .nv.shared._Z7sdt_gpuPhiPiPfii --------------------------
	.section	.nv.shared._Z7sdt_gpuPhiPiPfii,"aw",@nobits
	.sectionflags	@""
	.align	4
.nv.shared._Z7sdt_gpuPhiPiPfii:
	.zero		17408


//--------------------- .nv.shared.reserved.0     --------------------------
	.section	.nv.shared.reserved.0,"aw",@nobits
	.weak		__nv_reservedSMEM_offset_0_alias
	.size		__nv_reservedSMEM_offset_0_alias, 0, 64
	.other		__nv_reservedSMEM_offset_0_alias,@"STO_CUDA_RESERVED_SHARED STV_DEFAULT"
__nv_reservedSMEM_offset_0_alias:
	.zero		0
	.zero		64


//--------------------- .nv.constant0._Z7sdt_gpuPhiPiPfii --------------------------
	.section	.nv.constant0._Z7sdt_gpuPhiPiPfii,"a",@progbits
	.sectionflags	@""
	.align	4
.nv.constant0._Z7sdt_gpuPhiPiPfii:
	.zero		936


//--------------------- SYMBOLS --------------------------

	.type		.nv.reservedSmem.offset0,@object
	.size		.nv.reservedSmem.offset0,0x4
	.type		.nv.reservedSmem.cap,@object
	.size		.nv.reservedSmem.cap,0x4
